	.target	sm_90a

	.elftype	@"ET_EXEC"


//--------------------- .note.nv.tkinfo           --------------------------
	.section	.note.nv.tkinfo,"",@"SHT_NOTE"
	.sectionflags	@"SHF_NOTE_NV_TKINFO"
	.tkinfo
        /*0018*/ 	.word	0x00000002
        /*0030*/ 	.string	""
        /*0030*/ 	.string	"ptxas"
        /*0030*/ 	.string	"Cuda compilation tools, release 13.0, V13.0.88"
        /*0030*/ 	.string	"Build cuda_13.0.r13.0/compiler.36424714_0"
        /*0030*/ 	.string	"-arch sm_90a -m 64 "



//--------------------- .note.nv.cuinfo           --------------------------
	.section	.note.nv.cuinfo,"",@"SHT_NOTE"
	.sectionflags	@"SHF_NOTE_NV_CUINFO"
        /*0018*/ 	.short	0x0002
        /*001a*/ 	.short	0x005a
        /*001c*/ 	.short	0x0082
	.zero		2


//--------------------- .nv.info                  --------------------------
	.section	.nv.info,"",@"SHT_CUDA_INFO"
	.align	4


	//----- nvinfo : EIATTR_REGCOUNT
	.align		4
        /*0000*/ 	.byte	0x04, 0x2f
        /*0002*/ 	.short	(.L_12 - .L_11)
	.align		4
.L_11:
        /*0004*/ 	.word	index@(_ZN7cutlass13device_kernelINS_4gemm6kernel13GemmUniversalIN4cute5tupleIJiiiiEEENS1_10collective13CollectiveMmaINS1_37MainloopSm90TmaGmmaWarpSpecializedFP8ILi7ENS5_IJNS4_1CILi1EEESB_SB_EEENS1_35KernelTmaWarpSpecializedCooperativeEEENS5_IJNSA_ILi256EEESF_NSA_ILi64EEEEEENS_12float_e4m3_tENS5_IJlSB_lEEESI_SJ_NS4_8TiledMMAINS4_8MMA_AtomIJNS4_4SM904GMMA31MMA_64x256x32_F32E4M3E4M3_SS_TNILNSN_7ScaleInE1ELSP_1EEEEEENS4_6LayoutINS5_IJNSA_ILi2EEESB_SB_EEENS5_IJSB_NSA_ILi0EEESV_EEEEENS5_IJNS4_10UnderscoreESY_SY_EEEEENS4_13SM90_TMA_LOADENS4_14ComposedLayoutINS4_7SwizzleILi2ELi4ELi3EEENS4_18smem_ptr_flag_bitsILi8EEENSS_INS5_IJNSA_ILi8EEESG_EEENS5_IJSG_SB_EEEEEEEvNS4_8identityES11_S1B_vS1C_EENS_8epilogue10collective6detail29Sm90TmaWarpSpecializedAdapterINS1F_15DefaultEpilogueISI_SJ_SJ_NS1E_6thread17LinearCombinationISI_Li1EffLNS1J_9ScaleType4KindE0ELNS_15FloatRoundStyleE2ESI_EENS1_15EpilogueDefaultEEEEEvvEEEEvNT_6ParamsE)
        /*0008*/ 	.word	0x000000a8


	//----- nvinfo : EIATTR_FRAME_SIZE
	.align		4
.L_12:
        /*000c*/ 	.byte	0x04, 0x11
        /*000e*/ 	.short	(.L_14 - .L_13)
	.align		4
.L_13:
        /*0010*/ 	.word	index@(_ZN7cutlass13device_kernelINS_4gemm6kernel13GemmUniversalIN4cute5tupleIJiiiiEEENS1_10collective13CollectiveMmaINS1_37MainloopSm90TmaGmmaWarpSpecializedFP8ILi7ENS5_IJNS4_1CILi1EEESB_SB_EEENS1_35KernelTmaWarpSpecializedCooperativeEEENS5_IJNSA_ILi256EEESF_NSA_ILi64EEEEEENS_12float_e4m3_tENS5_IJlSB_lEEESI_SJ_NS4_8TiledMMAINS4_8MMA_AtomIJNS4_4SM904GMMA31MMA_64x256x32_F32E4M3E4M3_SS_TNILNSN_7ScaleInE1ELSP_1EEEEEENS4_6LayoutINS5_IJNSA_ILi2EEESB_SB_EEENS5_IJSB_NSA_ILi0EEESV_EEEEENS5_IJNS4_10UnderscoreESY_SY_EEEEENS4_13SM90_TMA_LOADENS4_14ComposedLayoutINS4_7SwizzleILi2ELi4ELi3EEENS4_18smem_ptr_flag_bitsILi8EEENSS_INS5_IJNSA_ILi8EEESG_EEENS5_IJSG_SB_EEEEEEEvNS4_8identityES11_S1B_vS1C_EENS_8epilogue10collective6detail29Sm90TmaWarpSpecializedAdapterINS1F_15DefaultEpilogueISI_SJ_SJ_NS1E_6thread17LinearCombinationISI_Li1EffLNS1J_9ScaleType4KindE0ELNS_15FloatRoundStyleE2ESI_EENS1_15EpilogueDefaultEEEEEvvEEEEvNT_6ParamsE)
        /*0014*/ 	.word	0x00000870


	//----- nvinfo : EIATTR_MIN_STACK_SIZE
	.align		4
.L_14:
        /*0018*/ 	.byte	0x04, 0x12
        /*001a*/ 	.short	(.L_16 - .L_15)
	.align		4
.L_15:
        /*001c*/ 	.word	index@(_ZN7cutlass13device_kernelINS_4gemm6kernel13GemmUniversalIN4cute5tupleIJiiiiEEENS1_10collective13CollectiveMmaINS1_37MainloopSm90TmaGmmaWarpSpecializedFP8ILi7ENS5_IJNS4_1CILi1EEESB_SB_EEENS1_35KernelTmaWarpSpecializedCooperativeEEENS5_IJNSA_ILi256EEESF_NSA_ILi64EEEEEENS_12float_e4m3_tENS5_IJlSB_lEEESI_SJ_NS4_8TiledMMAINS4_8MMA_AtomIJNS4_4SM904GMMA31MMA_64x256x32_F32E4M3E4M3_SS_TNILNSN_7ScaleInE1ELSP_1EEEEEENS4_6LayoutINS5_IJNSA_ILi2EEESB_SB_EEENS5_IJSB_NSA_ILi0EEESV_EEEEENS5_IJNS4_10UnderscoreESY_SY_EEEEENS4_13SM90_TMA_LOADENS4_14ComposedLayoutINS4_7SwizzleILi2ELi4ELi3EEENS4_18smem_ptr_flag_bitsILi8EEENSS_INS5_IJNSA_ILi8EEESG_EEENS5_IJSG_SB_EEEEEEEvNS4_8identityES11_S1B_vS1C_EENS_8epilogue10collective6detail29Sm90TmaWarpSpecializedAdapterINS1F_15DefaultEpilogueISI_SJ_SJ_NS1E_6thread17LinearCombinationISI_Li1EffLNS1J_9ScaleType4KindE0ELNS_15FloatRoundStyleE2ESI_EENS1_15EpilogueDefaultEEEEEvvEEEEvNT_6ParamsE)
        /*0020*/ 	.word	0x00000870
.L_16:


//--------------------- .nv.compat                --------------------------
	.section	.nv.compat,"",@"SHT_CUDA_COMPAT_INFO"
	.align	4
        /*0000*/ 	.byte	0x02, 0x09, 0x01, 0x00, 0x02, 0x02, 0x04, 0x00, 0x02, 0x05, 0x05, 0x00, 0x03, 0x07, 0x01, 0x01
        /*0010*/ 	.byte	0x02, 0x03, 0x01, 0x00, 0x02, 0x06, 0x01, 0x00, 0x04, 0x0b, 0x08, 0x00, 0x00, 0x00, 0x00, 0x00
        /*0020*/ 	.byte	0x00, 0x00, 0x00, 0x00


//--------------------- .nv.info._ZN7cutlass13device_kernelINS_4gemm6kernel13GemmUniversalIN4cute5tupleIJiiiiEEENS1_10collective13CollectiveMmaINS1_37MainloopSm90TmaGmmaWarpSpecializedFP8ILi7ENS5_IJNS4_1CILi1EEESB_SB_EEENS1_35KernelTmaWarpSpecializedCooperativeEEENS5_IJNSA_ILi256EEESF_NSA_ILi64EEEEEENS_12float_e4m3_tENS5_IJlSB_lEEESI_SJ_NS4_8TiledMMAINS4_8MMA_AtomIJNS4_4SM904GMMA31MMA_64x256x32_F32E4M3E4M3_SS_TNILNSN_7ScaleInE1ELSP_1EEEEEENS4_6LayoutINS5_IJNSA_ILi2EEESB_SB_EEENS5_IJSB_NSA_ILi0EEESV_EEEEENS5_IJNS4_10UnderscoreESY_SY_EEEEENS4_13SM90_TMA_LOADENS4_14ComposedLayoutINS4_7SwizzleILi2ELi4ELi3EEENS4_18smem_ptr_flag_bitsILi8EEENSS_INS5_IJNSA_ILi8EEESG_EEENS5_IJSG_SB_EEEEEEEvNS4_8identityES11_S1B_vS1C_EENS_8epilogue10collective6detail29Sm90TmaWarpSpecializedAdapterINS1F_15DefaultEpilogueISI_SJ_SJ_NS1E_6thread17LinearCombinationISI_Li1EffLNS1J_9ScaleType4KindE0ELNS_15FloatRoundStyleE2ESI_EENS1_15EpilogueDefaultEEEEEvvEEEEvNT_6ParamsE --------------------------
	.section	.nv.info._ZN7cutlass13device_kernelINS_4gemm6kernel13GemmUniversalIN4cute5tupleIJiiiiEEENS1_10collective13CollectiveMmaINS1_37MainloopSm90TmaGmmaWarpSpecializedFP8ILi7ENS5_IJNS4_1CILi1EEESB_SB_EEENS1_35KernelTmaWarpSpecializedCooperativeEEENS5_IJNSA_ILi256EEESF_NSA_ILi64EEEEEENS_12float_e4m3_tENS5_IJlSB_lEEESI_SJ_NS4_8TiledMMAINS4_8MMA_AtomIJNS4_4SM904GMMA31MMA_64x256x32_F32E4M3E4M3_SS_TNILNSN_7ScaleInE1ELSP_1EEEEEENS4_6LayoutINS5_IJNSA_ILi2EEESB_SB_EEENS5_IJSB_NSA_ILi0EEESV_EEEEENS5_IJNS4_10UnderscoreESY_SY_EEEEENS4_13SM90_TMA_LOADENS4_14ComposedLayoutINS4_7SwizzleILi2ELi4ELi3EEENS4_18smem_ptr_flag_bitsILi8EEENSS_INS5_IJNSA_ILi8EEESG_EEENS5_IJSG_SB_EEEEEEEvNS4_8identityES11_S1B_vS1C_EENS_8epilogue10collective6detail29Sm90TmaWarpSpecializedAdapterINS1F_15DefaultEpilogueISI_SJ_SJ_NS1E_6thread17LinearCombinationISI_Li1EffLNS1J_9ScaleType4KindE0ELNS_15FloatRoundStyleE2ESI_EENS1_15EpilogueDefaultEEEEEvvEEEEvNT_6ParamsE,"",@"SHT_CUDA_INFO"
	.sectionflags	@""
	.align	4


	//----- nvinfo : EIATTR_CUDA_API_VERSION
	.align		4
        /*0000*/ 	.byte	0x04, 0x37
        /*0002*/ 	.short	(.L_18 - .L_17)
.L_17:
        /*0004*/ 	.word	0x00000082


	//----- nvinfo : EIATTR_KPARAM_INFO
	.align		4
.L_18:
        /*0008*/ 	.byte	0x04, 0x17
        /*000a*/ 	.short	(.L_20 - .L_19)
.L_19:
        /*000c*/ 	.word	0x00000000
        /*0010*/ 	.short	0x0000
        /*0012*/ 	.short	0x0070
        /*0014*/ 	.byte	0x00, 0xf0, 0x01, 0x10


	//----- nvinfo : EIATTR_SPARSE_MMA_MASK
	.align		4
.L_20:
        /*0018*/ 	.byte	0x03, 0x50
        /*001a*/ 	.short	0x0000


	//----- nvinfo : EIATTR_MAXREG_COUNT
	.align		4
        /*001c*/ 	.byte	0x03, 0x1b
        /*001e*/ 	.short	0x00a8


	//----- nvinfo : EIATTR_NUM_BARRIERS
	.align		4
        /*0020*/ 	.byte	0x02, 0x4c
        /*0022*/ 	.byte	0x01
	.zero		1


	//----- nvinfo : EIATTR_ANNOTATIONS
	.align		4
        /*0024*/ 	.byte	0x04, 0x55
        /*0026*/ 	.short	(.L_22 - .L_21)


	//   ....[0]....
.L_21:
        /*0028*/ 	.word	0x00000001
        /*002c*/ 	.byte	0xf0, 0x05, 0x00, 0x00, 0x01, 0x00, 0x00, 0x00, 0x10, 0x06, 0x00, 0x00, 0x01, 0x00, 0x00, 0x00
        /* <DEDUP_REMOVED lines=1579> */
        /*62ec*/ 	.byte	0xb0, 0x53, 0x02, 0x00


	//----- nvinfo : EIATTR_MERCURY_ISA_VERSION
	.align		4
.L_22:
        /*62f0*/ 	.byte	0x03, 0x5f
        /*62f2*/ 	.short	0x0101


	//----- nvinfo : EIATTR_INT_WARP_WIDE_INSTR_OFFSETS
	.align		4
        /*62f4*/ 	.byte	0x04, 0x31
        /*62f6*/ 	.short	(.L_24 - .L_23)


	//   ....[0]....
.L_23:
        /*62f8*/ 	.word	0x000004e0


	//   ....[1]....
        /*62fc*/ 	.word	0x00000500


	//   ....[2]....
        /*6300*/ 	.word	0x00000600


	//----- nvinfo : EIATTR_COOP_GROUP_MASK_REGIDS
	.align		4
.L_24:
        /*6304*/ 	.byte	0x04, 0x29
        /*6306*/ 	.short	(.L_26 - .L_25)


	//   ....[0]....
.L_25:
        /*6308*/ 	.word	0xffffffff


	//   ....[1]....
        /*630c*/ 	.word	0xffffffff


	//   ....[2]....
        /*6310*/ 	.word	0xffffffff


	//   ....[3]....
        /*6314*/ 	.word	0xffffffff


	//   ....[4]....
        /*6318*/ 	.word	0xffffffff


	//----- nvinfo : EIATTR_COOP_GROUP_INSTR_OFFSETS
	.align		4
.L_26:
        /*631c*/ 	.byte	0x04, 0x28
        /*631e*/ 	.short	(.L_28 - .L_27)


	//   ....[0]....
.L_27:
        /*6320*/ 	.word	0x00000070


	//   ....[1]....
        /*6324*/ 	.word	0x00000080


	//   ....[2]....
        /*6328*/ 	.word	0x000001a0


	//   ....[3]....
        /*632c*/ 	.word	0x00000420


	//   ....[4]....
        /*6330*/ 	.word	0x00002710


	//----- nvinfo : EIATTR_REG_RECONFIG
	.align		4
.L_28:
        /*6334*/ 	.byte	0x01, 0x54
	.zero		2


	//----- nvinfo : EIATTR_MBARRIER_INSTR_OFFSETS
	.align		4
        /*6338*/ 	.byte	0x04, 0x39
        /*633a*/ 	.short	(.L_30 - .L_29)


	//   ....[0]....
.L_29:
        /*633c*/ 	.word	0x00000320
        /*6340*/ 	.word	0x000000ff
        /*6344*/ 	.word	0x00000000
        /*6348*/ 	.short	0x0100
        /*634a*/ 	.byte	0x09
	.zero		1


	//   ....[1]....
        /*634c*/ 	.word	0x00000330
        /*6350*/ 	.word	0x000000ff
        /*6354*/ 	.word	0x00000038
        /*6358*/ 	.short	0x0100
        /*635a*/ 	.byte	0x09
	.zero		1


	//   ....[2]....
        /*635c*/ 	.word	0x00000340
        /*6360*/ 	.word	0x000000ff
        /*6364*/ 	.word	0x00000008
        /*6368*/ 	.short	0x0100
        /*636a*/ 	.byte	0x09
	.zero		1


	//   ....[3]....
        /*636c*/ 	.word	0x00000350
        /*6370*/ 	.word	0x000000ff
        /*6374*/ 	.word	0x00000040
        /*6378*/ 	.short	0x0100
        /*637a*/ 	.byte	0x09
	.zero		1


	//   ....[4]....
        /*637c*/ 	.word	0x00000360
        /*6380*/ 	.word	0x000000ff
        /*6384*/ 	.word	0x00000010
        /*6388*/ 	.short	0x0100
        /*638a*/ 	.byte	0x09
	.zero		1


	//   ....[5]....
        /*638c*/ 	.word	0x00000370
        /*6390*/ 	.word	0x000000ff
        /*6394*/ 	.word	0x00000048
        /*6398*/ 	.short	0x0100
        /*639a*/ 	.byte	0x09
	.zero		1


	//   ....[6]....
        /*639c*/ 	.word	0x00000380
        /*63a0*/ 	.word	0x000000ff
        /*63a4*/ 	.word	0x00000018
        /*63a8*/ 	.short	0x0100
        /*63aa*/ 	.byte	0x09
	.zero		1


	//   ....[7]....
        /*63ac*/ 	.word	0x00000390
        /*63b0*/ 	.word	0x000000ff
        /*63b4*/ 	.word	0x00000050
        /*63b8*/ 	.short	0x0100
        /*63ba*/ 	.byte	0x09
	.zero		1


	//   ....[8]....
        /*63bc*/ 	.word	0x000003a0
        /*63c0*/ 	.word	0x000000ff
        /*63c4*/ 	.word	0x00000020
        /*63c8*/ 	.short	0x0100
        /*63ca*/ 	.byte	0x09
	.zero		1


	//   ....[9]....
        /*63cc*/ 	.word	0x000003b0
        /*63d0*/ 	.word	0x000000ff
        /*63d4*/ 	.word	0x00000058
        /*63d8*/ 	.short	0x0100
        /*63da*/ 	.byte	0x09
	.zero		1


	//   ....[10]....
        /*63dc*/ 	.word	0x000003c0
        /*63e0*/ 	.word	0x000000ff
        /*63e4*/ 	.word	0x00000028
        /*63e8*/ 	.short	0x0100
        /*63ea*/ 	.byte	0x09
	.zero		1


	//   ....[11]....
        /*63ec*/ 	.word	0x000003d0
        /*63f0*/ 	.word	0x000000ff
        /*63f4*/ 	.word	0x00000060
        /*63f8*/ 	.short	0x0100
        /*63fa*/ 	.byte	0x09
	.zero		1


	//   ....[12]....
        /*63fc*/ 	.word	0x000003e0
        /*6400*/ 	.word	0x000000ff
        /*6404*/ 	.word	0x00000030
        /*6408*/ 	.short	0x0100
        /*640a*/ 	.byte	0x09
	.zero		1


	//   ....[13]....
        /*640c*/ 	.word	0x000003f0
        /*6410*/ 	.word	0x000000ff
        /*6414*/ 	.word	0x00000068
        /*6418*/ 	.short	0x0100
        /*641a*/ 	.byte	0x09
	.zero		1


	//   ....[14]....
        /*641c*/ 	.word	0x00000630
        /*6420*/ 	.word	0x000000ff
        /*6424*/ 	.word	0x00000080
        /*6428*/ 	.short	0x0100
        /*642a*/ 	.byte	0x06
	.zero		1


	//   ....[15]....
        /*642c*/ 	.word	0x00000640
        /*6430*/ 	.word	0x000000ff
        /*6434*/ 	.word	0x00000088
        /*6438*/ 	.short	0x0100
        /*643a*/ 	.byte	0x06
	.zero		1


	//   ....[16]....
        /*643c*/ 	.word	0x00002b20
        /*6440*/ 	.word	0x000000ff
        /*6444*/ 	.word	0x00000000
        /*6448*/ 	.short	0x010a
        /*644a*/ 	.byte	0x06
	.zero		1


	//   ....[17]....
        /*644c*/ 	.word	0x00002b60
        /*6450*/ 	.word	0x000000ff
        /*6454*/ 	.word	0x00000000
        /*6458*/ 	.short	0x010a
        /*645a*/ 	.byte	0x06
	.zero		1


	//   ....[18]....
        /*645c*/ 	.word	0x00006ed0
        /*6460*/ 	.word	0x000000ff
        /*6464*/ 	.word	0x00000000
        /*6468*/ 	.short	0x010a
        /*646a*/ 	.byte	0x10
	.zero		1


	//   ....[19]....
        /*646c*/ 	.word	0x00006f10
        /*6470*/ 	.word	0x000000ff
        /*6474*/ 	.word	0x00000000
        /*6478*/ 	.short	0x010a
        /*647a*/ 	.byte	0x10
	.zero		1


	//   ....[20]....
        /*647c*/ 	.word	0x0000ce50
        /*6480*/ 	.word	0x000000ff
        /*6484*/ 	.word	0x00000000
        /*6488*/ 	.short	0x0101
        /*648a*/ 	.byte	0x08
	.zero		1


	//   ....[21]....
        /*648c*/ 	.word	0x00010910
        /*6490*/ 	.word	0x000000ff
        /*6494*/ 	.word	0x00000000
        /*6498*/ 	.short	0x0101
        /*649a*/ 	.byte	0x06
	.zero		1


	//   ....[22]....
        /*649c*/ 	.word	0x00024440
        /*64a0*/ 	.word	0x00000010
        /*64a4*/ 	.word	0x00000038
        /*64a8*/ 	.short	0x010a
        /*64aa*/ 	.byte	0x3f
	.zero		1


	//   ....[23]....
        /*64ac*/ 	.word	0x000247e0
        /*64b0*/ 	.word	0x00000003
        /*64b4*/ 	.word	0x00000088
        /*64b8*/ 	.short	0x0101
        /*64ba*/ 	.byte	0x3f
	.zero		1


	//   ....[24]....
        /*64bc*/ 	.word	0x00024f40
        /*64c0*/ 	.word	0x00000003
        /*64c4*/ 	.word	0x00000000
        /*64c8*/ 	.short	0x010a
        /*64ca*/ 	.byte	0x3f
	.zero		1


	//   ....[25]....
        /*64cc*/ 	.word	0x00024fd0
        /*64d0*/ 	.word	0x00000003
        /*64d4*/ 	.word	0x00000000
        /*64d8*/ 	.short	0x010a
        /*64da*/ 	.byte	0x3f
	.zero		1


	//   ....[26]....
        /*64dc*/ 	.word	0x00025060
        /*64e0*/ 	.word	0x00000003
        /*64e4*/ 	.word	0x00000000
        /*64e8*/ 	.short	0x010a
        /*64ea*/ 	.byte	0x3f
	.zero		1


	//   ....[27]....
        /*64ec*/ 	.word	0x000250f0
        /*64f0*/ 	.word	0x00000003
        /*64f4*/ 	.word	0x00000000
        /*64f8*/ 	.short	0x010a
        /*64fa*/ 	.byte	0x3f
	.zero		1


	//   ....[28]....
        /*64fc*/ 	.word	0x00025180
        /*6500*/ 	.word	0x00000003
        /*6504*/ 	.word	0x00000000
        /*6508*/ 	.short	0x010a
        /*650a*/ 	.byte	0x3f
	.zero		1


	//   ....[29]....
        /*650c*/ 	.word	0x00025210
        /*6510*/ 	.word	0x00000003
        /*6514*/ 	.word	0x00000000
        /*6518*/ 	.short	0x010a
        /*651a*/ 	.byte	0x3f
	.zero		1


	//   ....[30]....
        /*651c*/ 	.word	0x000252a0
        /*6520*/ 	.word	0x00000003
        /*6524*/ 	.word	0x00000000
        /*6528*/ 	.short	0x010a
        /*652a*/ 	.byte	0x3f
	.zero		1


	//   ....[31]....
        /*652c*/ 	.word	0x00025310
        /*6530*/ 	.word	0x00000003
        /*6534*/ 	.word	0x00000000
        /*6538*/ 	.short	0x010a
        /*653a*/ 	.byte	0x3f
	.zero		1


	//   ....[32]....
        /*653c*/ 	.word	0x00025380
        /*6540*/ 	.word	0x00000000
        /*6544*/ 	.word	0x00000000
        /*6548*/ 	.short	0x010a
        /*654a*/ 	.byte	0x3f
	.zero		1


	//   ....[33]....
        /*654c*/ 	.word	0x00025460
        /*6550*/ 	.word	0x00000010
        /*6554*/ 	.word	0x00000038
        /*6558*/ 	.short	0x010a
        /*655a*/ 	.byte	0x3f
	.zero		1


	//   ....[34]....
        /*655c*/ 	.word	0x00025540
        /*6560*/ 	.word	0x00000003
        /*6564*/ 	.word	0x00000000
        /*6568*/ 	.short	0x010a
        /*656a*/ 	.byte	0x3f
	.zero		1


	//   ....[35]....
        /*656c*/ 	.word	0x00025590
        /*6570*/ 	.word	0x00000003
        /*6574*/ 	.word	0x00000000
        /*6578*/ 	.short	0x010a
        /*657a*/ 	.byte	0x3f
	.zero		1


	//   ....[36]....
        /*657c*/ 	.word	0x000255e0
        /*6580*/ 	.word	0x00000003
        /*6584*/ 	.word	0x00000000
        /*6588*/ 	.short	0x010a
        /*658a*/ 	.byte	0x3f
	.zero		1


	//   ....[37]....
        /*658c*/ 	.word	0x00025630
        /*6590*/ 	.word	0x00000003
        /*6594*/ 	.word	0x00000000
        /*6598*/ 	.short	0x010a
        /*659a*/ 	.byte	0x3f
	.zero		1


	//   ....[38]....
        /*659c*/ 	.word	0x00025680
        /*65a0*/ 	.word	0x00000003
        /*65a4*/ 	.word	0x00000000
        /*65a8*/ 	.short	0x010a
        /*65aa*/ 	.byte	0x3f
	.zero		1


	//   ....[39]....
        /*65ac*/ 	.word	0x000256d0
        /*65b0*/ 	.word	0x00000003
        /*65b4*/ 	.word	0x00000000
        /*65b8*/ 	.short	0x010a
        /*65ba*/ 	.byte	0x3f
	.zero		1


	//----- nvinfo : EIATTR_NUM_MBARRIERS
	.align		4
.L_30:
        /*65bc*/ 	.byte	0x03, 0x38
        /*65be*/ 	.short	0x0010


	//----- nvinfo : EIATTR_EXIT_INSTR_OFFSETS
	.align		4
        /*65c0*/ 	.byte	0x04, 0x1c
        /*65c2*/ 	.short	(.L_32 - .L_31)


	//   ....[0]....
.L_31:
        /*65c4*/ 	.word	0x000006a0


	//   ....[1]....
        /*65c8*/ 	.word	0x00001000


	//   ....[2]....
        /*65cc*/ 	.word	0x00023a70


	//   ....[3]....
        /*65d0*/ 	.word	0x000240d0


	//   ....[4]....
        /*65d4*/ 	.word	0x000252f0


	//----- nvinfo : EIATTR_MAX_THREADS
	.align		4
.L_32:
        /*65d8*/ 	.byte	0x04, 0x05
        /*65da*/ 	.short	(.L_34 - .L_33)
.L_33:
        /*65dc*/ 	.word	0x00000180
        /*65e0*/ 	.word	0x00000001
        /*65e4*/ 	.word	0x00000001


	//----- nvinfo : EIATTR_CRS_STACK_SIZE
	.align		4
.L_34:
        /*65e8*/ 	.byte	0x04, 0x1e
        /*65ea*/ 	.short	(.L_36 - .L_35)
.L_35:
        /*65ec*/ 	.word	0x00000000


	//----- nvinfo : EIATTR_CBANK_PARAM_SIZE
	.align		4
.L_36:
        /*65f0*/ 	.byte	0x03, 0x19
        /*65f2*/ 	.short	0x0470


	//----- nvinfo : EIATTR_PARAM_CBANK
	.align		4
        /*65f4*/ 	.byte	0x04, 0x0a
        /*65f6*/ 	.short	(.L_38 - .L_37)
	.align		4
.L_37:
        /*65f8*/ 	.word	index@(.nv.constant0._ZN7cutlass13device_kernelINS_4gemm6kernel13GemmUniversalIN4cute5tupleIJiiiiEEENS1_10collective13CollectiveMmaINS1_37MainloopSm90TmaGmmaWarpSpecializedFP8ILi7ENS5_IJNS4_1CILi1EEESB_SB_EEENS1_35KernelTmaWarpSpecializedCooperativeEEENS5_IJNSA_ILi256EEESF_NSA_ILi64EEEEEENS_12float_e4m3_tENS5_IJlSB_lEEESI_SJ_NS4_8TiledMMAINS4_8MMA_AtomIJNS4_4SM904GMMA31MMA_64x256x32_F32E4M3E4M3_SS_TNILNSN_7ScaleInE1ELSP_1EEEEEENS4_6LayoutINS5_IJNSA_ILi2EEESB_SB_EEENS5_IJSB_NSA_ILi0EEESV_EEEEENS5_IJNS4_10UnderscoreESY_SY_EEEEENS4_13SM90_TMA_LOADENS4_14ComposedLayoutINS4_7SwizzleILi2ELi4ELi3EEENS4_18smem_ptr_flag_bitsILi8EEENSS_INS5_IJNSA_ILi8EEESG_EEENS5_IJSG_SB_EEEEEEEvNS4_8identityES11_S1B_vS1C_EENS_8epilogue10collective6detail29Sm90TmaWarpSpecializedAdapterINS1F_15DefaultEpilogueISI_SJ_SJ_NS1E_6thread17LinearCombinationISI_Li1EffLNS1J_9ScaleType4KindE0ELNS_15FloatRoundStyleE2ESI_EENS1_15EpilogueDefaultEEEEEvvEEEEvNT_6ParamsE)
        /*65fc*/ 	.short	0x0210
        /*65fe*/ 	.short	0x0470


	//----- nvinfo : EIATTR_SW_WAR
	.align		4
.L_38:
        /*6600*/ 	.byte	0x04, 0x36
        /*6602*/ 	.short	(.L_40 - .L_39)
.L_39:
        /*6604*/ 	.word	0x00000008
.L_40:


//--------------------- .nv.callgraph             --------------------------
	.section	.nv.callgraph,"",@"SHT_CUDA_CALLGRAPH"
	.align	4
	.sectionentsize	8
	.align		4
        /*0000*/ 	.word	0x00000000
	.align		4
        /*0004*/ 	.word	0xffffffff
	.align		4
        /*0008*/ 	.word	0x00000000
	.align		4
        /*000c*/ 	.word	0xfffffffe
	.align		4
        /*0010*/ 	.word	0x00000000
	.align		4
        /*0014*/ 	.word	0xfffffffd
	.align		4
        /*0018*/ 	.word	0x00000000
	.align		4
        /*001c*/ 	.word	0xfffffffc


//--------------------- .nv.constant4             --------------------------
	.section	.nv.constant4,"a",@progbits
	.align	8
	.align		8
.nv.constant4:
        /*0000*/ 	.dword	_ZN40_INTERNAL_92962e31_4_k_cu_d5009594_154074cuda3std3__45__cpo5beginE
	.align		8
        /*0008*/ 	.dword	_ZN40_INTERNAL_92962e31_4_k_cu_d5009594_154074cuda3std3__45__cpo3endE
	.align		8
        /*0010*/ 	.dword	_ZN40_INTERNAL_92962e31_4_k_cu_d5009594_154074cuda3std3__45__cpo6cbeginE
	.align		8
        /*0018*/ 	.dword	_ZN40_INTERNAL_92962e31_4_k_cu_d5009594_154074cuda3std3__45__cpo4cendE
	.align		8
        /*0020*/ 	.dword	_ZN40_INTERNAL_92962e31_4_k_cu_d5009594_154074cuda3std3__442_GLOBAL__N__92962e31_4_k_cu_d5009594_154076ignoreE
	.align		8
        /*0028*/ 	.dword	_ZN40_INTERNAL_92962e31_4_k_cu_d5009594_154074cuda3std3__419piecewise_constructE
	.align		8
        /*0030*/ 	.dword	_ZN40_INTERNAL_92962e31_4_k_cu_d5009594_154074cuda3std3__48in_placeE
	.align		8
        /*0038*/ 	.dword	_ZN40_INTERNAL_92962e31_4_k_cu_d5009594_154074cuda3std6ranges3__45__cpo4swapE
	.align		8
        /*0040*/ 	.dword	_ZN40_INTERNAL_92962e31_4_k_cu_d5009594_154074cuda3std6ranges3__45__cpo9iter_moveE
	.align		8
        /*0048*/ 	.dword	_ZN40_INTERNAL_92962e31_4_k_cu_d5009594_154074cute7productE
	.align		8
        /*0050*/ 	.dword	_ZN40_INTERNAL_92962e31_4_k_cu_d5009594_154074cute1_E


//--------------------- .text._ZN7cutlass13device_kernelINS_4gemm6kernel13GemmUniversalIN4cute5tupleIJiiiiEEENS1_10collective13CollectiveMmaINS1_37MainloopSm90TmaGmmaWarpSpecializedFP8ILi7ENS5_IJNS4_1CILi1EEESB_SB_EEENS1_35KernelTmaWarpSpecializedCooperativeEEENS5_IJNSA_ILi256EEESF_NSA_ILi64EEEEEENS_12float_e4m3_tENS5_IJlSB_lEEESI_SJ_NS4_8TiledMMAINS4_8MMA_AtomIJNS4_4SM904GMMA31MMA_64x256x32_F32E4M3E4M3_SS_TNILNSN_7ScaleInE1ELSP_1EEEEEENS4_6LayoutINS5_IJNSA_ILi2EEESB_SB_EEENS5_IJSB_NSA_ILi0EEESV_EEEEENS5_IJNS4_10UnderscoreESY_SY_EEEEENS4_13SM90_TMA_LOADENS4_14ComposedLayoutINS4_7SwizzleILi2ELi4ELi3EEENS4_18smem_ptr_flag_bitsILi8EEENSS_INS5_IJNSA_ILi8EEESG_EEENS5_IJSG_SB_EEEEEEEvNS4_8identityES11_S1B_vS1C_EENS_8epilogue10collective6detail29Sm90TmaWarpSpecializedAdapterINS1F_15DefaultEpilogueISI_SJ_SJ_NS1E_6thread17LinearCombinationISI_Li1EffLNS1J_9ScaleType4KindE0ELNS_15FloatRoundStyleE2ESI_EENS1_15EpilogueDefaultEEEEEvvEEEEvNT_6ParamsE --------------------------
	.section	.text._ZN7cutlass13device_kernelINS_4gemm6kernel13GemmUniversalIN4cute5tupleIJiiiiEEENS1_10collective13CollectiveMmaINS1_37MainloopSm90TmaGmmaWarpSpecializedFP8ILi7ENS5_IJNS4_1CILi1EEESB_SB_EEENS1_35KernelTmaWarpSpecializedCooperativeEEENS5_IJNSA_ILi256EEESF_NSA_ILi64EEEEEENS_12float_e4m3_tENS5_IJlSB_lEEESI_SJ_NS4_8TiledMMAINS4_8MMA_AtomIJNS4_4SM904GMMA31MMA_64x256x32_F32E4M3E4M3_SS_TNILNSN_7ScaleInE1ELSP_1EEEEEENS4_6LayoutINS5_IJNSA_ILi2EEESB_SB_EEENS5_IJSB_NSA_ILi0EEESV_EEEEENS5_IJNS4_10UnderscoreESY_SY_EEEEENS4_13SM90_TMA_LOADENS4_14ComposedLayoutINS4_7SwizzleILi2ELi4ELi3EEENS4_18smem_ptr_flag_bitsILi8EEENSS_INS5_IJNSA_ILi8EEESG_EEENS5_IJSG_SB_EEEEEEEvNS4_8identityES11_S1B_vS1C_EENS_8epilogue10collective6detail29Sm90TmaWarpSpecializedAdapterINS1F_15DefaultEpilogueISI_SJ_SJ_NS1E_6thread17LinearCombinationISI_Li1EffLNS1J_9ScaleType4KindE0ELNS_15FloatRoundStyleE2ESI_EENS1_15EpilogueDefaultEEEEEvvEEEEvNT_6ParamsE,"ax",@progbits
	.align	128
.text._ZN7cutlass13device_kernelINS_4gemm6kernel13GemmUniversalIN4cute5tupleIJiiiiEEENS1_10collective13CollectiveMmaINS1_37MainloopSm90TmaGmmaWarpSpecializedFP8ILi7ENS5_IJNS4_1CILi1EEESB_SB_EEENS1_35KernelTmaWarpSpecializedCooperativeEEENS5_IJNSA_ILi256EEESF_NSA_ILi64EEEEEENS_12float_e4m3_tENS5_IJlSB_lEEESI_SJ_NS4_8TiledMMAINS4_8MMA_AtomIJNS4_4SM904GMMA31MMA_64x256x32_F32E4M3E4M3_SS_TNILNSN_7ScaleInE1ELSP_1EEEEEENS4_6LayoutINS5_IJNSA_ILi2EEESB_SB_EEENS5_IJSB_NSA_ILi0EEESV_EEEEENS5_IJNS4_10UnderscoreESY_SY_EEEEENS4_13SM90_TMA_LOADENS4_14ComposedLayoutINS4_7SwizzleILi2ELi4ELi3EEENS4_18smem_ptr_flag_bitsILi8EEENSS_INS5_IJNSA_ILi8EEESG_EEENS5_IJSG_SB_EEEEEEEvNS4_8identityES11_S1B_vS1C_EENS_8epilogue10collective6detail29Sm90TmaWarpSpecializedAdapterINS1F_15DefaultEpilogueISI_SJ_SJ_NS1E_6thread17LinearCombinationISI_Li1EffLNS1J_9ScaleType4KindE0ELNS_15FloatRoundStyleE2ESI_EENS1_15EpilogueDefaultEEEEEvvEEEEvNT_6ParamsE:
        .type           _ZN7cutlass13device_kernelINS_4gemm6kernel13GemmUniversalIN4cute5tupleIJiiiiEEENS1_10collective13CollectiveMmaINS1_37MainloopSm90TmaGmmaWarpSpecializedFP8ILi7ENS5_IJNS4_1CILi1EEESB_SB_EEENS1_35KernelTmaWarpSpecializedCooperativeEEENS5_IJNSA_ILi256EEESF_NSA_ILi64EEEEEENS_12float_e4m3_tENS5_IJlSB_lEEESI_SJ_NS4_8TiledMMAINS4_8MMA_AtomIJNS4_4SM904GMMA31MMA_64x256x32_F32E4M3E4M3_SS_TNILNSN_7ScaleInE1ELSP_1EEEEEENS4_6LayoutINS5_IJNSA_ILi2EEESB_SB_EEENS5_IJSB_NSA_ILi0EEESV_EEEEENS5_IJNS4_10UnderscoreESY_SY_EEEEENS4_13SM90_TMA_LOADENS4_14ComposedLayoutINS4_7SwizzleILi2ELi4ELi3EEENS4_18smem_ptr_flag_bitsILi8EEENSS_INS5_IJNSA_ILi8EEESG_EEENS5_IJSG_SB_EEEEEEEvNS4_8identityES11_S1B_vS1C_EENS_8epilogue10collective6detail29Sm90TmaWarpSpecializedAdapterINS1F_15DefaultEpilogueISI_SJ_SJ_NS1E_6thread17LinearCombinationISI_Li1EffLNS1J_9ScaleType4KindE0ELNS_15FloatRoundStyleE2ESI_EENS1_15EpilogueDefaultEEEEEvvEEEEvNT_6ParamsE,@function
        .size           _ZN7cutlass13device_kernelINS_4gemm6kernel13GemmUniversalIN4cute5tupleIJiiiiEEENS1_10collective13CollectiveMmaINS1_37MainloopSm90TmaGmmaWarpSpecializedFP8ILi7ENS5_IJNS4_1CILi1EEESB_SB_EEENS1_35KernelTmaWarpSpecializedCooperativeEEENS5_IJNSA_ILi256EEESF_NSA_ILi64EEEEEENS_12float_e4m3_tENS5_IJlSB_lEEESI_SJ_NS4_8TiledMMAINS4_8MMA_AtomIJNS4_4SM904GMMA31MMA_64x256x32_F32E4M3E4M3_SS_TNILNSN_7ScaleInE1ELSP_1EEEEEENS4_6LayoutINS5_IJNSA_ILi2EEESB_SB_EEENS5_IJSB_NSA_ILi0EEESV_EEEEENS5_IJNS4_10UnderscoreESY_SY_EEEEENS4_13SM90_TMA_LOADENS4_14ComposedLayoutINS4_7SwizzleILi2ELi4ELi3EEENS4_18smem_ptr_flag_bitsILi8EEENSS_INS5_IJNSA_ILi8EEESG_EEENS5_IJSG_SB_EEEEEEEvNS4_8identityES11_S1B_vS1C_EENS_8epilogue10collective6detail29Sm90TmaWarpSpecializedAdapterINS1F_15DefaultEpilogueISI_SJ_SJ_NS1E_6thread17LinearCombinationISI_Li1EffLNS1J_9ScaleType4KindE0ELNS_15FloatRoundStyleE2ESI_EENS1_15EpilogueDefaultEEEEEvvEEEEvNT_6ParamsE,(.L_x_591 - _ZN7cutlass13device_kernelINS_4gemm6kernel13GemmUniversalIN4cute5tupleIJiiiiEEENS1_10collective13CollectiveMmaINS1_37MainloopSm90TmaGmmaWarpSpecializedFP8ILi7ENS5_IJNS4_1CILi1EEESB_SB_EEENS1_35KernelTmaWarpSpecializedCooperativeEEENS5_IJNSA_ILi256EEESF_NSA_ILi64EEEEEENS_12float_e4m3_tENS5_IJlSB_lEEESI_SJ_NS4_8TiledMMAINS4_8MMA_AtomIJNS4_4SM904GMMA31MMA_64x256x32_F32E4M3E4M3_SS_TNILNSN_7ScaleInE1ELSP_1EEEEEENS4_6LayoutINS5_IJNSA_ILi2EEESB_SB_EEENS5_IJSB_NSA_ILi0EEESV_EEEEENS5_IJNS4_10UnderscoreESY_SY_EEEEENS4_13SM90_TMA_LOADENS4_14ComposedLayoutINS4_7SwizzleILi2ELi4ELi3EEENS4_18smem_ptr_flag_bitsILi8EEENSS_INS5_IJNSA_ILi8EEESG_EEENS5_IJSG_SB_EEEEEEEvNS4_8identityES11_S1B_vS1C_EENS_8epilogue10collective6detail29Sm90TmaWarpSpecializedAdapterINS1F_15DefaultEpilogueISI_SJ_SJ_NS1E_6thread17LinearCombinationISI_Li1EffLNS1J_9ScaleType4KindE0ELNS_15FloatRoundStyleE2ESI_EENS1_15EpilogueDefaultEEEEEvvEEEEvNT_6ParamsE)
        .other          _ZN7cutlass13device_kernelINS_4gemm6kernel13GemmUniversalIN4cute5tupleIJiiiiEEENS1_10collective13CollectiveMmaINS1_37MainloopSm90TmaGmmaWarpSpecializedFP8ILi7ENS5_IJNS4_1CILi1EEESB_SB_EEENS1_35KernelTmaWarpSpecializedCooperativeEEENS5_IJNSA_ILi256EEESF_NSA_ILi64EEEEEENS_12float_e4m3_tENS5_IJlSB_lEEESI_SJ_NS4_8TiledMMAINS4_8MMA_AtomIJNS4_4SM904GMMA31MMA_64x256x32_F32E4M3E4M3_SS_TNILNSN_7ScaleInE1ELSP_1EEEEEENS4_6LayoutINS5_IJNSA_ILi2EEESB_SB_EEENS5_IJSB_NSA_ILi0EEESV_EEEEENS5_IJNS4_10UnderscoreESY_SY_EEEEENS4_13SM90_TMA_LOADENS4_14ComposedLayoutINS4_7SwizzleILi2ELi4ELi3EEENS4_18smem_ptr_flag_bitsILi8EEENSS_INS5_IJNSA_ILi8EEESG_EEENS5_IJSG_SB_EEEEEEEvNS4_8identityES11_S1B_vS1C_EENS_8epilogue10collective6detail29Sm90TmaWarpSpecializedAdapterINS1F_15DefaultEpilogueISI_SJ_SJ_NS1E_6thread17LinearCombinationISI_Li1EffLNS1J_9ScaleType4KindE0ELNS_15FloatRoundStyleE2ESI_EENS1_15EpilogueDefaultEEEEEvvEEEEvNT_6ParamsE,@"STO_CUDA_ENTRY STV_DEFAULT"
_ZN7cutlass13device_kernelINS_4gemm6kernel13GemmUniversalIN4cute5tupleIJiiiiEEENS1_10collective13CollectiveMmaINS1_37MainloopSm90TmaGmmaWarpSpecializedFP8ILi7ENS5_IJNS4_1CILi1EEESB_SB_EEENS1_35KernelTmaWarpSpecializedCooperativeEEENS5_IJNSA_ILi256EEESF_NSA_ILi64EEEEEENS_12float_e4m3_tENS5_IJlSB_lEEESI_SJ_NS4_8TiledMMAINS4_8MMA_AtomIJNS4_4SM904GMMA31MMA_64x256x32_F32E4M3E4M3_SS_TNILNSN_7ScaleInE1ELSP_1EEEEEENS4_6LayoutINS5_IJNSA_ILi2EEESB_SB_EEENS5_IJSB_NSA_ILi0EEESV_EEEEENS5_IJNS4_10UnderscoreESY_SY_EEEEENS4_13SM90_TMA_LOADENS4_14ComposedLayoutINS4_7SwizzleILi2ELi4ELi3EEENS4_18smem_ptr_flag_bitsILi8EEENSS_INS5_IJNSA_ILi8EEESG_EEENS5_IJSG_SB_EEEEEEEvNS4_8identityES11_S1B_vS1C_EENS_8epilogue10collective6detail29Sm90TmaWarpSpecializedAdapterINS1F_15DefaultEpilogueISI_SJ_SJ_NS1E_6thread17LinearCombinationISI_Li1EffLNS1J_9ScaleType4KindE0ELNS_15FloatRoundStyleE2ESI_EENS1_15EpilogueDefaultEEEEEvvEEEEvNT_6ParamsE:
[----:B------:R-:W0:Y:S02]  /*0000*/  LDC R1, c[0x0][0x28] ;  /* 0x00000a00ff017b82 */ /* 0x000e240000000800 */
[----:B0-----:R-:W-:Y:S01]  /*0010*/  VIADD R1, R1, 0xfffff790 ;  /* 0xfffff79001017836 */ /* 0x001fe20000000000 */
[----:B------:R-:W0:Y:S01]  /*0020*/  S2R R2, SR_TID.X ;  /* 0x0000000000027919 */ /* 0x000e220000002100 */
[----:B------:R-:W-:Y:S01]  /*0030*/  ELECT P0, URZ, PT ;  /* 0x00000000003f782f */ /* 0x000fe20003800000 */
[----:B------:R-:W-:Y:S01]  /*0040*/  BSSY B0, `(.L_x_0) ;  /* 0x0000015000007945 */ /* 0x000fe20003800000 */
[--C-:B0-----:R-:W-:Y:S02]  /*0050*/  SHF.R.U32.HI R0, RZ, 0x5, R2.reuse ;  /* 0x00000005ff007819 */ /* 0x101fe40000011602 */
[----:B------:R-:W-:-:S03]  /*0060*/  SHF.R.U32.HI R2, RZ, 0x7, R2 ;  /* 0x00000007ff027819 */ /* 0x000fc60000011602 */
[----:B------:R-:W0:Y:S04]  /*0070*/  SHFL.IDX PT, R3, R0, RZ, 0x1f ;  /* 0x00001fff00037589 */ /* 0x000e2800000e0000 */
[----:B------:R-:W1:Y:S01]  /*0080*/  SHFL.IDX PT, R2, R2, RZ, 0x1f ;  /* 0x00001fff02027589 */ /* 0x000e6200000e0000 */
[----:B0-----:R-:W-:Y:S02]  /*0090*/  R2UR UR4, R3 ;  /* 0x00000000030472ca */ /* 0x001fe400000e0000 */
[----:B-1----:R-:W-:-:S11]  /*00a0*/  R2UR UR6, R2 ;  /* 0x00000000020672ca */ /* 0x002fd600000e0000 */
[----:B------:R-:W-:Y:S02]  /*00b0*/  USHF.R.S32.HI UR5, URZ, 0x1f, UR4 ;  /* 0x0000001f3f057899 */ /* 0x000fe40008011404 */
[----:B------:R-:W-:Y:S02]  /*00c0*/  ISETP.NE.OR P0, PT, RZ, UR4, !P0 ;  /* 0x00000004ff007c0c */ /* 0x000fe4000c705670 */
[----:B------:R-:W-:-:S04]  /*00d0*/  ULEA.HI UR5, UR5, UR4, URZ, 0x2 ;  /* 0x0000000405057291 */ /* 0x000fc8000f8f103f */
[----:B------:R-:W-:-:S04]  /*00e0*/  ULOP3.LUT UR5, UR5, 0xfffffffc, URZ, 0xc0, !UPT ;  /* 0xfffffffc05057892 */ /* 0x000fc8000f8ec03f */
[----:B------:R-:W-:-:S03]  /*00f0*/  UIADD3 UR8, UR4, -UR5, URZ ;  /* 0x8000000504087290 */ /* 0x000fc6000fffe03f */
[----:B------:R-:W-:Y:S09]  /*0100*/  @P0 BRA `(.L_x_1) ;  /* 0x0000000000200947 */ /* 0x000ff20003800000 */
[----:B------:R-:W-:Y:S02]  /*0110*/  ULDC.64 UR4, c[0x0][0x198] ;  /* 0x0000660000047ab9 */ /* 0x000fe40000000a00 */
[----:B------:R-:W-:Y:S02]  /*0120*/  UIADD3 UR10, UP0, UR4, 0xf0, URZ ;  /* 0x000000f0040a7890 */ /* 0x000fe4000ff1e03f */
[----:B------:R-:W-:Y:S02]  /*0130*/  UIADD3 UR4, UP1, UR4, 0x1f0, URZ ;  /* 0x000001f004047890 */ /* 0x000fe4000ff3e03f */
[----:B------:R-:W-:Y:S02]  /*0140*/  UIADD3.X UR11, URZ, UR5, URZ, UP0, !UPT ;  /* 0x000000053f0b7290 */ /* 0x000fe400087fe43f */
[----:B------:R-:W-:-:S07]  /*0150*/  UIADD3.X UR5, URZ, UR5, URZ, UP1, !UPT ;  /* 0x000000053f057290 */ /* 0x000fce0008ffe43f */
[----:B------:R0:W-:Y:S02]  /*0160*/  UTMACCTL.PF [UR10] ;  /* 0x000000000a0079b9 */ /* 0x0001e40008040000 */
[----:B------:R0:W-:Y:S02]  /*0170*/  UTMACCTL.PF [UR4] ;  /* 0x00000000040079b9 */ /* 0x0001e40008040000 */
[----:B0-----:R-:W-:Y:S01]  /*0180*/  NOP ;  /* 0x0000000000007918 */ /* 0x001fe20000000000 */
.L_x_1:
[----:B------:R-:W-:Y:S05]  /*0190*/  BSYNC B0 ;  /* 0x0000000000007941 */ /* 0x000fea0003800000 */
.L_x_0:
[----:B------:R-:W0:Y:S01]  /*01a0*/  SHFL.IDX PT, R2, R0, RZ, 0x1f ;  /* 0x00001fff00027589 */ /* 0x000e2200000e0000 */
[----:B------:R-:W-:Y:S01]  /*01b0*/  UISETP.NE.AND UP0, UPT, UR8, 0x3, UPT ;  /* 0x000000030800788c */ /* 0x000fe2000bf05270 */
[----:B------:R-:W-:Y:S01]  /*01c0*/  ISETP.NE.AND P1, PT, RZ, UR6, PT ;  /* 0x00000006ff007c0c */ /* 0x000fe2000bf25270 */
[----:B------:R-:W-:Y:S02]  /*01d0*/  UIADD3 UR10, UR6, -0x1, URZ ;  /* 0xffffffff060a7890 */ /* 0x000fe4000fffe03f */
[----:B------:R-:W-:Y:S02]  /*01e0*/  UISETP.EQ.OR UP0, UPT, UR8, URZ, !UP0 ;  /* 0x0000003f0800728c */ /* 0x000fe4000c702670 */
[----:B------:R-:W-:Y:S02]  /*01f0*/  UISETP.GE.U32.AND UP1, UPT, UR10, 0x2, UPT ;  /* 0x000000020a00788c */ /* 0x000fe4000bf26070 */
[----:B------:R-:W-:-:S04]  /*0200*/  UISETP.EQ.AND UP0, UPT, UR6, URZ, UP0 ;  /* 0x0000003f0600728c */ /* 0x000fc80008702270 */
[----:B------:R-:W-:-:S04]  /*0210*/  USEL UR13, URZ, 0x1, !UP0 ;  /* 0x000000013f0d7887 */ /* 0x000fc8000c000000 */
[----:B------:R-:W-:Y:S01]  /*0220*/  USEL UR13, UR13, 0x2, UP1 ;  /* 0x000000020d0d7887 */ /* 0x000fe20008800000 */
[----:B0-----:R-:W-:-:S13]  /*0230*/  ISETP.NE.AND P0, PT, R2, RZ, PT ;  /* 0x000000ff0200720c */ /* 0x001fda0003f05270 */
[----:B------:R-:W-:Y:S05]  /*0240*/  @P0 BRA `(.L_x_2) ;  /* 0x0000000000700947 */ /* 0x000fea0003800000 */
[----:B------:R-:W0:Y:S01]  /*0250*/  S2UR UR9, SR_CgaCtaId ;  /* 0x00000000000979c3 */ /* 0x000e220000008800 */
[----:B------:R-:W-:Y:S01]  /*0260*/  UMOV UR4, 0x400 ;  /* 0x0000040000047882 */ /* 0x000fe20000000000 */
[----:B------:R-:W-:Y:S01]  /*0270*/  UMOV UR5, 0x1 ;  /* 0x0000000100057882 */ /* 0x000fe20000000000 */
[----:B------:R-:W-:Y:S01]  /*0280*/  UMOV UR6, 0x100 ;  /* 0x0000010000067882 */ /* 0x000fe20000000000 */
[----:B------:R-:W-:Y:S01]  /*0290*/  ELECT P0, URZ, PT ;  /* 0x00000000003f782f */ /* 0x000fe20003800000 */
[----:B------:R-:W-:-:S04]  /*02a0*/  UIADD3 UR6, -UR6, 0x100000, URZ ;  /* 0x0010000006067890 */ /* 0x000fc8000fffe13f */
[----:B------:R-:W-:Y:S02]  /*02b0*/  USHF.L.U32 UR7, UR6, 0xb, URZ ;  /* 0x0000000b06077899 */ /* 0x000fe4000800063f */
[----:B------:R-:W-:Y:S02]  /*02c0*/  USHF.L.U32 UR6, UR6, 0x1, URZ ;  /* 0x0000000106067899 */ /* 0x000fe4000800063f */
[----:B0-----:R-:W-:Y:S02]  /*02d0*/  ULEA UR9, UR9, UR4, 0x18 ;  /* 0x0000000409097291 */ /* 0x001fe4000f8ec03f */
[----:B------:R-:W-:-:S04]  /*02e0*/  UIADD3 UR4, -UR5, 0x100000, URZ ;  /* 0x0010000005047890 */ /* 0x000fc8000fffe13f */
[----:B------:R-:W-:Y:S02]  /*02f0*/  USHF.L.U32 UR5, UR4, 0xb, URZ ;  /* 0x0000000b04057899 */ /* 0x000fe4000800063f */
[----:B------:R-:W-:Y:S01]  /*0300*/  USHF.L.U32 UR4, UR4, 0x1, URZ ;  /* 0x0000000104047899 */ /* 0x000fe2000800063f */
[----:B------:R-:W0:Y:S11]  /*0310*/  FENCE.VIEW.ASYNC.S ;  /* 0x00000000000073c6 */ /* 0x000e360000000000 */
[----:B0-----:R0:W1:Y:S01]  /*0320*/  SYNCS.EXCH.64 URZ, [UR9], UR4 ;  /* 0x00000004093f75b2 */ /* 0x0010620008000100 */
[----:B------:R0:W2:Y:S01]  /*0330*/  SYNCS.EXCH.64 URZ, [UR9+0x38], UR6 ;  /* 0x00003806093f75b2 */ /* 0x0000a20008000100 */
[----:B------:R0:W3:Y:S01]  /*0340*/  SYNCS.EXCH.64 URZ, [UR9+0x8], UR4 ;  /* 0x00000804093f75b2 */ /* 0x0000e20008000100 */
[----:B------:R0:W4:Y:S01]  /*0350*/  SYNCS.EXCH.64 URZ, [UR9+0x40], UR6 ;  /* 0x00004006093f75b2 */ /* 0x0001220008000100 */
[----:B------:R0:W0:Y:S01]  /*0360*/  SYNCS.EXCH.64 URZ, [UR9+0x10], UR4 ;  /* 0x00001004093f75b2 */ /* 0x0000220008000100 */
        /* <DEDUP_REMOVED lines=9> */
[----:B------:R-:W-:Y:S01]  /*0400*/  NOP ;  /* 0x0000000000007918 */ /* 0x000fe20000000000 */
.L_x_2:
[----:B------:R-:W5:Y:S01]  /*0410*/  LDC R2, c[0x0][0x65c] ;  /* 0x00019700ff027b82 */ /* 0x000f620000000800 */
[----:B------:R-:W1:Y:S01]  /*0420*/  SHFL.IDX PT, R0, R0, RZ, 0x1f ;  /* 0x00001fff00007589 */ /* 0x000e6200000e0000 */
[----:B------:R-:W-:Y:S01]  /*0430*/  ELECT P0, URZ, PT ;  /* 0x00000000003f782f */ /* 0x000fe20003800000 */
[----:B------:R-:W-:Y:S01]  /*0440*/  IMAD.MOV.U32 R3, RZ, RZ, RZ ;  /* 0x000000ffff037224 */ /* 0x000fe200078e00ff */
[----:B0-----:R-:W-:Y:S01]  /*0450*/  UMOV UR4, 0x20 ;  /* 0x0000002000047882 */ /* 0x001fe20000000000 */
[----:B------:R-:W0:Y:S01]  /*0460*/  S2R R11, SR_CTAID.Y ;  /* 0x00000000000b7919 */ /* 0x000e220000002600 */
[----:B------:R-:W-:Y:S01]  /*0470*/  NOP ;  /* 0x0000000000007918 */ /* 0x000fe20000000000 */
[----:B------:R-:W-:Y:S01]  /*0480*/  NOP ;  /* 0x0000000000007918 */ /* 0x000fe20000000000 */
[----:B-----5:R-:W-:Y:S02]  /*0490*/  ISETP.NE.AND P4, PT, R2, 0x1, PT ;  /* 0x000000010200780c */ /* 0x020fe40003f85270 */
[----:B------:R-:W5:Y:S01]  /*04a0*/  S2R R2, SR_CTAID.X ;  /* 0x0000000000027919 */ /* 0x000f620000002500 */
[----:B-1----:R-:W-:-:S10]  /*04b0*/  ISETP.NE.OR P0, PT, R0, RZ, !P0 ;  /* 0x000000ff0000720c */ /* 0x002fd40004705670 */
[----:B------:R-:W5:Y:S01]  /*04c0*/  @P4 LDC R7, c[0x0][0x10] ;  /* 0x00000400ff074b82 */ /* 0x000f620000000800 */
[----:B0-----:R-:W-:Y:S02]  /*04d0*/  @P4 IMAD.MOV.U32 R4, RZ, RZ, R11 ;  /* 0x000000ffff044224 */ /* 0x001fe400078e000b */
[----:B------:R-:W-:Y:S01]  /*04e0*/  VOTEU.ALL UP0, P0 ;  /* 0x00000000003f7886 */ /* 0x000fe20000000000 */
[----:B------:R-:W-:Y:S01]  /*04f0*/  @P4 IMAD.MOV.U32 R5, RZ, RZ, RZ ;  /* 0x000000ffff054224 */ /* 0x000fe200078e00ff */
[----:B------:R-:W-:Y:S01]  /*0500*/  VOTEU.ALL UP1, P0 ;  /* 0x00000000003f7886 */ /* 0x000fe20000020000 */
[----:B------:R-:W-:Y:S02]  /*0510*/  @P4 IMAD.MOV.U32 R13, RZ, RZ, RZ ;  /* 0x000000ffff0d4224 */ /* 0x000fe400078e00ff */
[----:B------:R-:W0:Y:S01]  /*0520*/  @!P4 LDC R9, c[0x0][0xc] ;  /* 0x00000300ff09cb82 */ /* 0x000e220000000800 */
[----:B------:R-:W-:Y:S01]  /*0530*/  @!UP0 UMOV UR6, 0x400 ;  /* 0x0000040000068882 */ /* 0x000fe20000000000 */
[----:B------:R-:W-:-:S04]  /*0540*/  @!UP0 UIADD3 UR4, -UR4, 0x100000, URZ ;  /* 0x0010000004048890 */ /* 0x000fc8000fffe13f */
[----:B------:R-:W-:Y:S02]  /*0550*/  @!UP0 USHF.L.U32 UR5, UR4, 0xb, URZ ;  /* 0x0000000b04058899 */ /* 0x000fe4000800063f */
[----:B------:R-:W-:Y:S01]  /*0560*/  @!UP0 USHF.L.U32 UR4, UR4, 0x1, URZ ;  /* 0x0000000104048899 */ /* 0x000fe2000800063f */
[----:B------:R-:W1:Y:S01]  /*0570*/  @!UP0 S2UR UR7, SR_CgaCtaId ;  /* 0x00000000000789c3 */ /* 0x000e620000008800 */
[----:B-----5:R-:W-:-:S04]  /*0580*/  @P4 IMAD.WIDE.U32 R6, R2, R7, R4 ;  /* 0x0000000702064225 */ /* 0x020fc800078e0004 */
[----:B------:R-:W-:Y:S02]  /*0590*/  @P4 IMAD.MOV.U32 R10, RZ, RZ, R6 ;  /* 0x000000ffff0a4224 */ /* 0x000fe400078e0006 */
[----:B------:R-:W-:Y:S02]  /*05a0*/  @P4 IMAD.IADD R14, R7, 0x1, R13 ;  /* 0x00000001070e4824 */ /* 0x000fe400078e020d */
[----:B0-----:R-:W-:-:S04]  /*05b0*/  @!P4 IMAD.WIDE.U32 R4, R9, R11, R2 ;  /* 0x0000000b0904c225 */ /* 0x001fc800078e0002 */
[----:B------:R-:W-:Y:S02]  /*05c0*/  @!P4 IMAD.MOV.U32 R10, RZ, RZ, R4 ;  /* 0x000000ffff0ac224 */ /* 0x000fe400078e0004 */
[----:B------:R-:W-:Y:S01]  /*05d0*/  @!P4 IMAD.MOV.U32 R14, RZ, RZ, R5 ;  /* 0x000000ffff0ec224 */ /* 0x000fe200078e0005 */
[----:B-1----:R-:W-:Y:S02]  /*05e0*/  @!UP0 ULEA UR6, UR7, UR6, 0x18 ;  /* 0x0000000607068291 */ /* 0x002fe4000f8ec03f */
[----:B------:R0:W-:Y:S01]  /*05f0*/  STL [R1+0x458], R10 ;  /* 0x0004580a01007387 */ /* 0x0001e20000100800 */
[----:B------:R-:W-:-:S03]  /*0600*/  VOTEU.ALL UP0, P0 ;  /* 0x00000000003f7886 */ /* 0x000fc60000000000 */
[----:B------:R0:W-:Y:S04]  /*0610*/  STL [R1+0x454], R14 ;  /* 0x0004540e01007387 */ /* 0x0001e80000100800 */
[----:B------:R-:W1:Y:S02]  /*0620*/  FENCE.VIEW.ASYNC.S ;  /* 0x00000000000073c6 */ /* 0x000e640000000000 */
[----:B-1----:R0:W2:Y:S01]  /*0630*/  @!UP0 SYNCS.EXCH.64 URZ, [UR6+0x80], UR4 ;  /* 0x00008004063f85b2 */ /* 0x0020a20008000100 */
[----:B------:R0:W2:Y:S01]  /*0640*/  @!UP1 SYNCS.EXCH.64 URZ, [UR6+0x88], UR4 ;  /* 0x00008804063f95b2 */ /* 0x0000a20008000100 */
[----:B------:R-:W-:Y:S01]  /*0650*/  NOP ;  /* 0x0000000000007918 */ /* 0x000fe20000000000 */
[----:B--234-:R-:W-:Y:S06]  /*0660*/  BAR.SYNC.DEFER_BLOCKING 0x0 ;  /* 0x0000000000007b1d */ /* 0x01cfec0000010000 */
[----:B0-----:R-:W-:Y:S05]  /*0670*/  @!P1 BRA `(.L_x_3) ;  /* 0x0000023400009947 */ /* 0x001fea0003800000 */
[----:B------:R-:W-:-:S06]  /*0680*/  UISETP.GT.U32.AND UP0, UPT, UR10, 0x1, UPT ;  /* 0x000000010a00788c */ /* 0x000fcc000bf04070 */
[----:B------:R-:W-:-:S13]  /*0690*/  PLOP3.LUT P0, PT, PT, PT, UP0, 0x80, 0x0 ;  /* 0x000000000000781c */ /* 0x000fda0003f0f008 */
[----:B------:R-:W-:Y:S05]  /*06a0*/  @P0 EXIT ;  /* 0x000000000000094d */ /* 0x000fea0003800000 */
[----:B------:R-:W-:Y:S01]  /*06b0*/  IMAD.MOV.U32 R5, RZ, RZ, -0x1 ;  /* 0xffffffffff057424 */ /* 0x000fe200078e00ff */
[----:B------:R-:W-:Y:S01]  /*06c0*/  ULDC.64 UR4, c[0x0][0x650] ;  /* 0x0001940000047ab9 */ /* 0x000fe20000000a00 */
[----:B------:R-:W-:Y:S01]  /*06d0*/  IMAD.MOV.U32 R4, RZ, RZ, -0x1 ;  /* 0xffffffffff047424 */ /* 0x000fe200078e00ff */
[----:B------:R-:W-:Y:S01]  /*06e0*/  ISETP.GE.U32.AND P0, PT, R10, UR4, PT ;  /* 0x000000040a007c0c */ /* 0x000fe2000bf06070 */
[----:B------:R-:W-:Y:S01]  /*06f0*/  UMOV UR10, 0xffffffff ;  /* 0xffffffff000a7882 */ /* 0x000fe20000000000 */
[----:B------:R0:W-:Y:S01]  /*0700*/  STL [R1+0x460], R5 ;  /* 0x0004600501007387 */ /* 0x0001e20000100800 */
[----:B------:R-:W-:Y:S02]  /*0710*/  PRMT R0, RZ, 0x7610, R0 ;  /* 0x00007610ff007816 */ /* 0x000fe40000000000 */
[----:B------:R-:W-:Y:S01]  /*0720*/  ISETP.GE.U32.AND.EX P0, PT, R14, UR5, PT, P0 ;  /* 0x000000050e007c0c */ /* 0x000fe2000bf06100 */
[----:B------:R0:W-:-:S12]  /*0730*/  STL [R1+0x45c], R4 ;  /* 0x00045c0401007387 */ /* 0x0001d80000100800 */
[----:B0-----:R-:W-:Y:S05]  /*0740*/  @P0 BRA `(.L_x_4) ;  /* 0x00000004006c0947 */ /* 0x001fea0003800000 */
[----:B------:R-:W-:Y:S01]  /*0750*/  ULDC.64 UR14, c[0x0][0x628] ;  /* 0x00018a00000e7ab9 */ /* 0x000fe20000000a00 */
[----:B------:R-:W0:Y:S01]  /*0760*/  LDC.64 R12, c[0x0][0x620] ;  /* 0x00018800ff0c7b82 */ /* 0x000e220000000a00 */
[----:B------:R-:W-:Y:S01]  /*0770*/  ISETP.NE.U32.AND P0, PT, RZ, UR14, PT ;  /* 0x0000000eff007c0c */ /* 0x000fe2000bf05070 */
[----:B------:R-:W-:Y:S01]  /*0780*/  ULDC UR11, c[0x0][0x630] ;  /* 0x00018c00000b7ab9 */ /* 0x000fe20000000800 */
[----:B------:R-:W-:Y:S02]  /*0790*/  R2UR UR4, R10 ;  /* 0x000000000a0472ca */ /* 0x000fe400000e0000 */
[----:B------:R-:W-:Y:S02]  /*07a0*/  ISETP.NE.AND.EX P0, PT, RZ, UR15, PT, P0 ;  /* 0x0000000fff007c0c */ /* 0x000fe4000bf05300 */
[----:B------:R-:W-:-:S11]  /*07b0*/  R2UR UR5, R14 ;  /* 0x000000000e0572ca */ /* 0x000fd600000e0000 */
[----:B------:R-:W-:Y:S05]  /*07c0*/  @!P0 BRA `(.L_x_5) ;  /* 0x0000000000308947 */ /* 0x000fea0003800000 */
[----:B------:R-:W-:Y:S01]  /*07d0*/  R2UR UR4, R10 ;  /* 0x000000000a0472ca */ /* 0x000fe200000e0000 */
[----:B------:R-:W-:Y:S01]  /*07e0*/  ULDC UR8, c[0x0][0x634] ;  /* 0x00018d0000087ab9 */ /* 0x000fe20000000800 */
[----:B------:R-:W-:-:S11]  /*07f0*/  R2UR UR10, R14 ;  /* 0x000000000e0a72ca */ /* 0x000fd600000e0000 */
[----:B------:R-:W-:-:S04]  /*0800*/  UIADD3 UR8, UP0, UR4, UR8, URZ ;  /* 0x0000000804087290 */ /* 0x000fc8000ff1e03f */
[----:B------:R-:W-:-:S04]  /*0810*/  UIADD3.X UR10, URZ, UR10, URZ, UP0, !UPT ;  /* 0x0000000a3f0a7290 */ /* 0x000fc800087fe43f */
[----:B------:R-:W-:-:S04]  /*0820*/  UIMAD.WIDE.U32 UR4, UR10, UR14, URZ ;  /* 0x0000000e0a0472a5 */ /* 0x000fc8000f8e003f */
[----:B------:R-:W-:Y:S02]  /*0830*/  UIMAD.WIDE.U32 UR6, UP0, UR8, UR15, UR4 ;  /* 0x0000000f080672a5 */ /* 0x000fe4000f800004 */
[----:B------:R-:W-:Y:S02]  /*0840*/  UIMAD.WIDE.U32 UR4, UR8, UR14, URZ ;  /* 0x0000000e080472a5 */ /* 0x000fe4000f8e003f */
[----:B------:R-:W-:Y:S02]  /*0850*/  UIADD3.X UR9, URZ, URZ, URZ, UP0, !UPT ;  /* 0x0000003f3f097290 */ /* 0x000fe400087fe43f */
[----:B------:R-:W-:Y:S01]  /*0860*/  UIADD3 URZ, UP0, UR5, UR6, URZ ;  /* 0x00000006053f7290 */ /* 0x000fe2000ff1e03f */
[----:B------:R-:W-:-:S03]  /*0870*/  UMOV UR8, UR7 ;  /* 0x0000000700087c82 */ /* 0x000fc60008000000 */
[----:B------:R-:W-:-:S12]  /*0880*/  UIMAD.WIDE.U32.X UR4, UR10, UR15, UR8, UP0 ;  /* 0x0000000f0a0472a5 */ /* 0x000fd800080e0408 */
.L_x_5:
[----:B------:R-:W-:Y:S01]  /*0890*/  USHF.R.U64 UR10, UR4, UR11, UR5 ;  /* 0x0000000b040a7299 */ /* 0x000fe20008001205 */
[----:B------:R-:W1:Y:S01]  /*08a0*/  LDC R8, c[0x0][0x618] ;  /* 0x00018600ff087b82 */ /* 0x000e620000000800 */
[----:B------:R-:W-:Y:S01]  /*08b0*/  USHF.R.U32.HI UR4, URZ, UR11, UR5 ;  /* 0x0000000b3f047299 */ /* 0x000fe20008011605 */
[----:B------:R-:W-:Y:S01]  /*08c0*/  I2FP.F32.U32 R0, R2 ;  /* 0x0000000200007245 */ /* 0x000fe20000201000 */
[----:B------:R-:W-:Y:S01]  /*08d0*/  IMAD.MOV.U32 R4, RZ, RZ, R10 ;  /* 0x000000ffff047224 */ /* 0x000fe200078e000a */
[----:B------:R-:W-:Y:S01]  /*08e0*/  ULDC UR5, c[0x0][0x150] ;  /* 0x0000540000057ab9 */ /* 0x000fe20000000800 */
[----:B------:R-:W-:Y:S01]  /*08f0*/  IADD3 R7, P0, RZ, -UR10, RZ ;  /* 0x8000000aff077c10 */ /* 0x000fe2000ff1e0ff */
[----:B------:R-:W-:Y:S02]  /*0900*/  IMAD.MOV.U32 R5, RZ, RZ, R14 ;  /* 0x000000ffff057224 */ /* 0x000fe400078e000e */
[----:B------:R-:W-:Y:S01]  /*0910*/  FMUL R0, R0, UR5 ;  /* 0x0000000500007c20 */ /* 0x000fe20008400000 */
[----:B------:R-:W2:Y:S01]  /*0920*/  LDC.64 R20, c[0x0][0x640] ;  /* 0x00019000ff147b82 */ /* 0x000ea20000000a00 */
[----:B------:R-:W-:Y:S01]  /*0930*/  IMAD.X R9, RZ, RZ, ~UR4, P0 ;  /* 0x80000004ff097e24 */ /* 0x000fe200080e06ff */
[----:B------:R-:W-:Y:S01]  /*0940*/  ULDC UR4, c[0x0][0x154] ;  /* 0x0000550000047ab9 */ /* 0x000fe20000000800 */
[----:B0-----:R-:W-:-:S02]  /*0950*/  IMAD.WIDE.U32 R4, R7, R12, R4 ;  /* 0x0000000c07047225 */ /* 0x001fc400078e0004 */
[----:B------:R-:W0:Y:S03]  /*0960*/  F2I.U32.TRUNC.NTZ R0, R0 ;  /* 0x0000000000007305 */ /* 0x000e26000020f000 */
[----:B------:R-:W3:Y:S01]  /*0970*/  LDC R3, c[0x0][0x144] ;  /* 0x00005100ff037b82 */ /* 0x000ee20000000800 */
[----:B------:R-:W-:-:S04]  /*0980*/  IMAD R6, R9, R12, RZ ;  /* 0x0000000c09067224 */ /* 0x000fc800078e02ff */
[----:B------:R-:W-:-:S03]  /*0990*/  IMAD R7, R7, R13, R6 ;  /* 0x0000000d07077224 */ /* 0x000fc600078e0206 */
[----:B------:R-:W4:Y:S01]  /*09a0*/  LDC R10, c[0x0][0x608] ;  /* 0x00018200ff0a7b82 */ /* 0x000f220000000800 */
[----:B------:R-:W-:Y:S02]  /*09b0*/  IMAD.IADD R5, R5, 0x1, R7 ;  /* 0x0000000105057824 */ /* 0x000fe400078e0207 */
[----:B------:R-:W-:Y:S02]  /*09c0*/  IMAD.MOV.U32 R7, RZ, RZ, -0x1 ;  /* 0xffffffffff077424 */ /* 0x000fe400078e00ff */
[----:B0-----:R-:W-:Y:S01]  /*09d0*/  IMAD.MOV R6, RZ, RZ, -R0 ;  /* 0x000000ffff067224 */ /* 0x001fe200078e0a00 */
[----:B-1----:R-:W-:Y:S02]  /*09e0*/  SHF.R.U64 R14, R4, R8, R5 ;  /* 0x00000008040e7219 */ /* 0x002fe40000001205 */
[----:B------:R-:W0:Y:S01]  /*09f0*/  LDC R18, c[0x0][0x658] ;  /* 0x00019600ff127b82 */ /* 0x000e220000000800 */
[----:B------:R-:W-:Y:S02]  /*0a00*/  I2FP.F32.U32 R4, R11 ;  /* 0x0000000b00047245 */ /* 0x000fe40000201000 */
[----:B--2---:R-:W-:-:S02]  /*0a10*/  ISETP.NE.U32.AND P0, PT, R20, RZ, PT ;  /* 0x000000ff1400720c */ /* 0x004fc40003f05070 */
[----:B------:R-:W-:Y:S01]  /*0a20*/  SHF.R.U32.HI R5, RZ, R8, R5 ;  /* 0x00000008ff057219 */ /* 0x000fe20000011605 */
[----:B------:R-:W-:Y:S01]  /*0a30*/  FMUL R4, R4, UR4 ;  /* 0x0000000404047c20 */ /* 0x000fe20008400000 */
[----:B------:R-:W-:Y:S01]  /*0a40*/  ISETP.NE.AND.EX P0, PT, R21, RZ, PT, P0 ;  /* 0x000000ff1500720c */ /* 0x000fe20003f05300 */
[----:B------:R-:W1:Y:S01]  /*0a50*/  LDC R12, c[0x0][0x148] ;  /* 0x00005200ff0c7b82 */ /* 0x000e620000000800 */
[----:B---3--:R-:W-:-:S07]  /*0a60*/  IMAD R0, R3, R6, R2 ;  /* 0x0000000603007224 */ /* 0x008fce00078e0202 */
[----:B------:R-:W2:Y:S01]  /*0a70*/  LDC R16, c[0x0][0x600] ;  /* 0x00018000ff107b82 */ /* 0x000ea20000000800 */
[-CC-:B----4-:R-:W-:Y:S02]  /*0a80*/  SHF.R.U64 R22, R14, R10.reuse, R5.reuse ;  /* 0x0000000a0e167219 */ /* 0x190fe40000001205 */
[----:B------:R-:W-:Y:S01]  /*0a90*/  SHF.R.U32.HI R3, RZ, R10, R5 ;  /* 0x0000000aff037219 */ /* 0x000fe20000011605 */
[----:B------:R-:W-:Y:S01]  /*0aa0*/  IMAD.MOV.U32 R5, RZ, RZ, 0x1 ;  /* 0x00000001ff057424 */ /* 0x000fe200078e00ff */
[----:B------:R3:W4:Y:S03]  /*0ab0*/  F2I.U32.TRUNC.NTZ R10, R4 ;  /* 0x00000004000a7305 */ /* 0x000726000020f000 */
[----:B------:R-:W1:Y:S01]  /*0ac0*/  LDC R15, c[0x0][0x648] ;  /* 0x00019200ff0f7b82 */ /* 0x000e620000000800 */
[-C--:B0-----:R-:W-:Y:S02]  /*0ad0*/  SHF.L.U32 R2, R7, R18.reuse, RZ ;  /* 0x0000001207027219 */ /* 0x081fe400000006ff */
[----:B------:R-:W-:-:S02]  /*0ae0*/  SHF.R.U64 R24, R22, R18, R3 ;  /* 0x0000001216187219 */ /* 0x000fc40000001203 */
[----:B------:R-:W-:Y:S02]  /*0af0*/  LOP3.LUT R9, RZ, R2, RZ, 0x33, !PT ;  /* 0x00000002ff097212 */ /* 0x000fe400078e33ff */
[-C--:B------:R-:W-:Y:S01]  /*0b00*/  SHF.R.U32.HI R3, RZ, R18.reuse, R3 ;  /* 0x00000012ff037219 */ /* 0x080fe20000011603 */
[----:B------:R-:W0:Y:S01]  /*0b10*/  LDC R17, c[0x0][0x638] ;  /* 0x00018e00ff117b82 */ /* 0x000e220000000800 */
[----:B------:R-:W-:Y:S01]  /*0b20*/  SHF.L.U32 R8, R5, R18, RZ ;  /* 0x0000001205087219 */ /* 0x000fe200000006ff */
[----:B------:R-:W-:-:S06]  /*0b30*/  IMAD.MOV.U32 R2, RZ, RZ, R24 ;  /* 0x000000ffff027224 */ /* 0x000fcc00078e0018 */
[----:B------:R-:W0:Y:S01]  /*0b40*/  LDC R19, c[0x0][0x610] ;  /* 0x00018400ff137b82 */ /* 0x000e220000000800 */
[----:B---34-:R-:W-:Y:S05]  /*0b50*/  @!P0 BRA `(.L_x_6) ;  /* 0x0000000000288947 */ /* 0x018fea0003800000 */
[----:B------:R-:W3:Y:S02]  /*0b60*/  LDC R7, c[0x0][0x64c] ;  /* 0x00019300ff077b82 */ /* 0x000ee40000000800 */
[----:B---3--:R-:W-:-:S05]  /*0b70*/  IADD3 R7, P0, R24, R7, RZ ;  /* 0x0000000718077210 */ /* 0x008fca0007f1e0ff */
[----:B------:R-:W-:-:S04]  /*0b80*/  IMAD.X R13, RZ, RZ, R3, P0 ;  /* 0x000000ffff0d7224 */ /* 0x000fc800000e0603 */
[----:B------:R-:W-:-:S04]  /*0b90*/  IMAD.WIDE.U32 R2, R13, R20, RZ ;  /* 0x000000140d027225 */ /* 0x000fc800078e00ff */
[----:B------:R-:W-:-:S04]  /*0ba0*/  IMAD.WIDE.U32 R4, P0, R7, R21, R2 ;  /* 0x0000001507047225 */ /* 0x000fc80007800002 */
[----:B------:R-:W-:-:S04]  /*0bb0*/  IMAD.WIDE.U32 R2, R7, R20, RZ ;  /* 0x0000001407027225 */ /* 0x000fc800078e00ff */
[----:B------:R-:W-:Y:S01]  /*0bc0*/  IMAD.X R7, RZ, RZ, RZ, P0 ;  /* 0x000000ffff077224 */ /* 0x000fe200000e06ff */
[----:B------:R-:W-:Y:S01]  /*0bd0*/  IADD3 RZ, P0, R3, R4, RZ ;  /* 0x0000000403ff7210 */ /* 0x000fe20007f1e0ff */
[----:B------:R-:W-:-:S04]  /*0be0*/  IMAD.MOV.U32 R6, RZ, RZ, R5 ;  /* 0x000000ffff067224 */ /* 0x000fc800078e0005 */
[----:B------:R-:W-:-:S08]  /*0bf0*/  IMAD.WIDE.U32.X R2, R13, R21, R6, P0 ;  /* 0x000000150d027225 */ /* 0x000fd000000e0406 */
.L_x_6:
[----:B-1----:R-:W-:Y:S01]  /*0c00*/  SHF.R.U64 R2, R2, R15, R3 ;  /* 0x0000000f02027219 */ /* 0x002fe20000001203 */
[----:B--2---:R-:W-:Y:S01]  /*0c10*/  VIADD R3, R16, 0xffffffff ;  /* 0xffffffff10037836 */ /* 0x004fe20000000000 */
[----:B------:R-:W-:Y:S01]  /*0c20*/  LOP3.LUT R9, R22, R9, RZ, 0xc0, !PT ;  /* 0x0000000916097212 */ /* 0x000fe200078ec0ff */
[----:B------:R-:W-:Y:S02]  /*0c30*/  IMAD.MOV R10, RZ, RZ, -R10 ;  /* 0x000000ffff0a7224 */ /* 0x000fe400078e0a0a */
[----:B------:R-:W-:Y:S01]  /*0c40*/  IMAD.MOV R4, RZ, RZ, -R2 ;  /* 0x000000ffff047224 */ /* 0x000fe200078e0a02 */
[----:B------:R-:W-:Y:S01]  /*0c50*/  LOP3.LUT R14, R14, R3, RZ, 0xc0, !PT ;  /* 0x000000030e0e7212 */ /* 0x000fe200078ec0ff */
[----:B------:R-:W-:Y:S02]  /*0c60*/  @P4 IMAD R0, R12, R10, R11 ;  /* 0x0000000a0c004224 */ /* 0x000fe400078e020b */
[----:B------:R-:W-:Y:S02]  /*0c70*/  IMAD R9, R8, R2, R9 ;  /* 0x0000000208097224 */ /* 0x000fe400078e0209 */
[----:B0-----:R-:W-:-:S02]  /*0c80*/  IMAD R3, R4, R17, R24 ;  /* 0x0000001104037224 */ /* 0x001fc400078e0218 */
[----:B------:R-:W-:Y:S02]  /*0c90*/  IMAD R2, R9, R19, R0 ;  /* 0x0000001309027224 */ /* 0x000fe400078e0200 */
[----:B------:R-:W-:Y:S02]  /*0ca0*/  IMAD R3, R3, R16, R14 ;  /* 0x0000001003037224 */ /* 0x000fe400078e020e */
[----:B------:R-:W-:-:S03]  /*0cb0*/  IMAD.MOV.U32 R0, RZ, RZ, 0x1 ;  /* 0x00000001ff007424 */ /* 0x000fc600078e00ff */
[----:B------:R-:W-:Y:S02]  /*0cc0*/  SEL R4, R3, R2, !P4 ;  /* 0x0000000203047207 */ /* 0x000fe40006000000 */
[----:B------:R-:W-:-:S03]  /*0cd0*/  SEL R2, R2, R3, !P4 ;  /* 0x0000000302027207 */ /* 0x000fc60006000000 */
[----:B------:R0:W-:Y:S04]  /*0ce0*/  STL [R1+0x45c], R4 ;  /* 0x00045c0401007387 */ /* 0x0001e80000100800 */
[----:B------:R0:W-:Y:S02]  /*0cf0*/  STL [R1+0x460], R2 ;  /* 0x0004600201007387 */ /* 0x0001e40000100800 */
.L_x_4:
[----:B------:R-:W-:-:S08]  /*0d00*/  NOP ;  /* 0x0000000000007918 */ /* 0x000fd00000000000 */
[----:B------:R-:W1:Y:S02]  /*0d10*/  USETMAXREG.TRY_ALLOC.CTAPOOL UP0, 0xf0 ;  /* 0x000000f0000079c8 */ /* 0x000e640008000600 */
[----:B-1----:R-:W-:-:S13]  /*0d20*/  PLOP3.LUT P0, PT, PT, PT, UP0, 0x80, 0x0 ;  /* 0x000000000000781c */ /* 0x002fda0003f0f008 */
[----:B------:R-:W-:Y:S05]  /*0d30*/  @!P0 BRA `(.L_x_4) ;  /* 0xfffffffc00f08947 */ /* 0x000fea000383ffff */
[----:B------:R-:W-:Y:S01]  /*0d40*/  ULDC.64 UR4, c[0x0][0x598] ;  /* 0x0001660000047ab9 */ /* 0x000fe20000000a00 */
[----:B------:R-:W-:Y:S01]  /*0d50*/  ULDC.64 UR20, c[0x0][0x208] ;  /* 0x0000820000147ab9 */ /* 0x000fe20000000a00 */
[----:B------:R-:W-:-:S04]  /*0d60*/  ISETP.NE.U32.AND P0, PT, RZ, UR4, PT ;  /* 0x00000004ff007c0c */ /* 0x000fc8000bf05070 */
[----:B------:R-:W-:-:S13]  /*0d70*/  ISETP.NE.AND.EX P0, PT, RZ, UR5, PT, P0 ;  /* 0x00000005ff007c0c */ /* 0x000fda000bf05300 */
[----:B------:R-:W-:Y:S05]  /*0d80*/  @!P0 BRA `(.L_x_7) ;  /* 0x0000000000208947 */ /* 0x000fea0003800000 */
[----:B0-----:R-:W0:Y:S02]  /*0d90*/  LDC.64 R2, c[0x0][0x598] ;  /* 0x00016600ff027b82 */ /* 0x001e240000000a00 */
[----:B0-----:R-:W2:Y:S02]  /*0da0*/  LDG.E.64 R2, desc[UR20][R2.64] ;  /* 0x0000001402027981 */ /* 0x001ea4000c1e1b00 */
[----:B--2---:R-:W-:-:S04]  /*0db0*/  ISETP.NE.U32.AND P0, PT, R2, RZ, PT ;  /* 0x000000ff0200720c */ /* 0x004fc80003f05070 */
[----:B------:R-:W-:-:S13]  /*0dc0*/  ISETP.NE.AND.EX P0, PT, R3, RZ, PT, P0 ;  /* 0x000000ff0300720c */ /* 0x000fda0003f05300 */
[----:B------:R-:W-:Y:S05]  /*0dd0*/  @!P0 BRA `(.L_x_7) ;  /* 0x00000000000c8947 */ /* 0x000fea0003800000 */
[----:B------:R-:W2:Y:S02]  /*0de0*/  LD.E R2, desc[UR20][R2.64] ;  /* 0x0000001402027980 */ /* 0x000ea4000c101900 */
[----:B--2---:R-:W-:Y:S01]  /*0df0*/  R2UR UR15, R2 ;  /* 0x00000000020f72ca */ /* 0x004fe200000e0000 */
[----:B------:R-:W-:-:S14]  /*0e00*/  BRA `(.L_x_8) ;  /* 0x0000000000247947 */ /* 0x000fdc0003800000 */
.L_x_7:
[----:B------:R-:W-:Y:S02]  /*0e10*/  ULDC.64 UR4, c[0x0][0x588] ;  /* 0x0001620000047ab9 */ /* 0x000fe40000000a00 */
[----:B------:R-:W-:-:S04]  /*0e20*/  ISETP.NE.U32.AND P0, PT, RZ, UR4, PT ;  /* 0x00000004ff007c0c */ /* 0x000fc8000bf05070 */
[----:B------:R-:W-:-:S13]  /*0e30*/  ISETP.NE.AND.EX P0, PT, RZ, UR5, PT, P0 ;  /* 0x00000005ff007c0c */ /* 0x000fda000bf05300 */
[----:B------:R-:W-:Y:S05]  /*0e40*/  @!P0 BRA `(.L_x_9) ;  /* 0x0000000000108947 */ /* 0x000fea0003800000 */
[----:B0-----:R-:W0:Y:S02]  /*0e50*/  LDC.64 R2, c[0x0][0x588] ;  /* 0x00016200ff027b82 */ /* 0x001e240000000a00 */
[----:B0-----:R-:W2:Y:S02]  /*0e60*/  LDG.E R2, desc[UR20][R2.64] ;  /* 0x0000001402027981 */ /* 0x001ea4000c1e1900 */
[----:B--2---:R-:W-:Y:S01]  /*0e70*/  R2UR UR15, R2 ;  /* 0x00000000020f72ca */ /* 0x004fe200000e0000 */
[----:B------:R-:W-:-:S14]  /*0e80*/  BRA `(.L_x_8) ;  /* 0x0000000000047947 */ /* 0x000fdc0003800000 */
.L_x_9:
[----:B------:R-:W-:-:S05]  /*0e90*/  ULDC UR15, c[0x0][0x580] ;  /* 0x00016000000f7ab9 */ /* 0x000fca0000000800 */
.L_x_8:
[----:B------:R-:W-:Y:S02]  /*0ea0*/  ULDC.64 UR4, c[0x0][0x5a0] ;  /* 0x0001680000047ab9 */ /* 0x000fe40000000a00 */
        /* <DEDUP_REMOVED lines=11> */
.L_x_10:
        /* <DEDUP_REMOVED lines=8> */
.L_x_12:
[----:B------:R-:W-:-:S05]  /*0fe0*/  ULDC UR22, c[0x0][0x584] ;  /* 0x0001610000167ab9 */ /* 0x000fca0000000800 */
.L_x_11:
[----:B------:R-:W-:-:S13]  /*0ff0*/  LOP3.LUT P0, RZ, R0, 0xff, RZ, 0xc0, !PT ;  /* 0x000000ff00ff7812 */ /* 0x000fda000780c0ff */
[----:B------:R-:W-:Y:S05]  /*1000*/  @!P0 EXIT ;  /* 0x000000000000894d */ /* 0x000fea0003800000 */
[----:B------:R-:W-:Y:S01]  /*1010*/  ULDC UR4, c[0x0][0x28c] ;  /* 0x0000a30000047ab9 */ /* 0x000fe20000000800 */
[----:B------:R-:W-:Y:S02]  /*1020*/  ULOP3.LUT UR23, UR13, 0x1, URZ, 0xfc, !UPT ;  /* 0x000000010d177892 */ /* 0x000fe4000f8efc3f */
[----:B------:R-:W-:-:S04]  /*1030*/  UIADD3 UR4, UR4, 0x3f, URZ ;  /* 0x0000003f04047890 */ /* 0x000fc8000fffe03f */
[----:B------:R-:W-:-:S04]  /*1040*/  USHF.R.S32.HI UR5, URZ, 0x1f, UR4 ;  /* 0x0000001f3f057899 */ /* 0x000fc80008011404 */
[----:B------:R-:W-:-:S03]  /*1050*/  ULEA.HI UR5, UR5, UR4, URZ, 0x6 ;  /* 0x0000000405057291 */ /* 0x000fc6000f8f303f */
[----:B------:R-:W-:Y:S01]  /*1060*/  UMOV UR4, URZ ;  /* 0x0000003f00047c82 */ /* 0x000fe20008000000 */
[----:B------:R-:W-:-:S03]  /*1070*/  USHF.R.S32.HI UR9, URZ, 0x6, UR5 ;  /* 0x000000063f097899 */ /* 0x000fc60008011405 */
[----:B------:R-:W-:-:S09]  /*1080*/  UMOV UR5, URZ ;  /* 0x0000003f00057c82 */ /* 0x000fd20008000000 */
.L_x_549:
[----:B------:R-:W-:Y:S01]  /*1090*/  STL [R1+0x450], RZ ;  /* 0x000450ff01007387 */ /* 0x000fe20000100800 */
[----:B-1----:R-:W1:Y:S01]  /*10a0*/  S2UR UR17, SR_CgaCtaId ;  /* 0x00000000001179c3 */ /* 0x002e620000008800 */
[----:B------:R-:W-:Y:S01]  /*10b0*/  UMOV UR16, 0x400 ;  /* 0x0000040000107882 */ /* 0x000fe20000000000 */
[----:B------:R-:W-:Y:S01]  /*10c0*/  UMOV UR6, URZ ;  /* 0x0000003f00067c82 */ /* 0x000fe20008000000 */
[----:B------:R-:W-:Y:S01]  /*10d0*/  STL [R1+0x44c], RZ ;  /* 0x00044cff01007387 */ /* 0x000fe20000100800 */
[----:B------:R-:W-:Y:S01]  /*10e0*/  UMOV UR7, URZ ;  /* 0x0000003f00077c82 */ /* 0x000fe20008000000 */
[----:B------:R-:W-:Y:S01]  /*10f0*/  UMOV UR8, URZ ;  /* 0x0000003f00087c82 */ /* 0x000fe20008000000 */
[----:B------:R-:W-:Y:S01]  /*1100*/  CS2R R236, SRZ ;  /* 0x0000000000ec7805 */ /* 0x000fe2000001ff00 */
[----:B------:R-:W-:Y:S01]  /*1110*/  STL [R1+0x448], RZ ;  /* 0x000448ff01007387 */ /* 0x000fe20000100800 */
[----:B0-2---:R-:W0:Y:S01]  /*1120*/  LDC R2, c[0x0][0x28c] ;  /* 0x0000a300ff027b82 */ /* 0x005e220000000800 */
[----:B------:R-:W-:-:S02]  /*1130*/  CS2R R234, SRZ ;  /* 0x0000000000ea7805 */ /* 0x000fc4000001ff00 */
[----:B------:R-:W-:Y:S01]  /*1140*/  CS2R R232, SRZ ;  /* 0x0000000000e87805 */ /* 0x000fe2000001ff00 */
[----:B------:R-:W-:Y:S01]  /*1150*/  STL [R1+0x444], RZ ;  /* 0x000444ff01007387 */ /* 0x000fe20000100800 */
[----:B------:R-:W-:Y:S02]  /*1160*/  CS2R R230, SRZ ;  /* 0x0000000000e67805 */ /* 0x000fe4000001ff00 */
[----:B------:R-:W-:Y:S02]  /*1170*/  CS2R R228, SRZ ;  /* 0x0000000000e47805 */ /* 0x000fe4000001ff00 */
[----:B------:R-:W-:Y:S01]  /*1180*/  CS2R R226, SRZ ;  /* 0x0000000000e27805 */ /* 0x000fe2000001ff00 */
[----:B------:R-:W-:Y:S01]  /*1190*/  STL [R1+0x440], RZ ;  /* 0x000440ff01007387 */ /* 0x000fe20000100800 */
[----:B------:R-:W-:Y:S02]  /*11a0*/  CS2R R224, SRZ ;  /* 0x0000000000e07805 */ /* 0x000fe4000001ff00 */
        /* <DEDUP_REMOVED lines=15> */
[----:B0-----:R-:W-:Y:S02]  /*12a0*/  ISETP.GE.AND P0, PT, R2, 0x1, PT ;  /* 0x000000010200780c */ /* 0x001fe40003f06270 */
        /* <DEDUP_REMOVED lines=47> */
[----:B------:R-:W-:Y:S01]  /*15a0*/  IMAD.MOV.U32 R3, RZ, RZ, RZ ;  /* 0x000000ffff037224 */ /* 0x000fe200078e00ff */
[----:B------:R-:W-:Y:S02]  /*15b0*/  CS2R R24, SRZ ;  /* 0x0000000000187805 */ /* 0x000fe4000001ff00 */
[----:B------:R-:W-:Y:S01]  /*15c0*/  CS2R R26, SRZ ;  /* 0x00000000001a7805 */ /* 0x000fe2000001ff00 */
[----:B------:R-:W-:Y:S01]  /*15d0*/  STL [R1+0x3fc], RZ ;  /* 0x0003fcff01007387 */ /* 0x000fe20000100800 */
[----:B------:R-:W-:-:S02]  /*15e0*/  CS2R R28, SRZ ;  /* 0x00000000001c7805 */ /* 0x000fc4000001ff00 */
[----:B------:R-:W-:Y:S02]  /*15f0*/  CS2R R30, SRZ ;  /* 0x00000000001e7805 */ /* 0x000fe4000001ff00 */
[----:B------:R-:W-:Y:S01]  /*1600*/  CS2R R32, SRZ ;  /* 0x0000000000207805 */ /* 0x000fe2000001ff00 */
[----:B------:R-:W-:Y:S01]  /*1610*/  STL [R1+0x3f8], RZ ;  /* 0x0003f8ff01007387 */ /* 0x000fe20000100800 */
[----:B------:R-:W-:Y:S02]  /*1620*/  CS2R R34, SRZ ;  /* 0x0000000000227805 */ /* 0x000fe4000001ff00 */
        /* <DEDUP_REMOVED lines=76> */
[----:B------:R-:W-:Y:S01]  /*1af0*/  CS2R R150, SRZ ;  /* 0x0000000000967805 */ /* 0x000fe2000001ff00 */
[----:B------:R-:W-:Y:S04]  /*1b00*/  STL [R1+0x3a8], RZ ;  /* 0x0003a8ff01007387 */ /* 0x000fe80000100800 */
        /* <DEDUP_REMOVED lines=106> */
[----:B------:R-:W-:Y:S04]  /*21b0*/  STL [R1], RZ ;  /* 0x000000ff01007387 */ /* 0x000fe80000100800 */
        /* <DEDUP_REMOVED lines=39> */
[----:B------:R-:W-:Y:S01]  /*2430*/  STL [R1+0xa0], RZ ;  /* 0x0000a0ff01007387 */ /* 0x000fe20000100800 */
[----:B------:R-:W0:Y:S03]  /*2440*/  S2R R0, SR_TID.X ;  /* 0x0000000000007919 */ /* 0x000e260000002100 */
        /* <DEDUP_REMOVED lines=8> */
[----:B0-----:R-:W-:-:S03]  /*24d0*/  LOP3.LUT R0, R0, 0x80, RZ, 0xc0, !PT ;  /* 0x0000008000007812 */ /* 0x001fc600078ec0ff */
[----:B------:R-:W-:Y:S01]  /*24e0*/  STL [R1+0xc4], RZ ;  /* 0x0000c4ff01007387 */ /* 0x000fe20000100800 */
[----:B------:R-:W-:-:S03]  /*24f0*/  SHF.R.U32.HI R0, RZ, 0x7, R0 ;  /* 0x00000007ff007819 */ /* 0x000fc60000011600 */
        /* <DEDUP_REMOVED lines=33> */
[----:B------:R-:W0:Y:S04]  /*2710*/  SHFL.IDX PT, R0, R0, RZ, 0x1f ;  /* 0x00001fff00007589 */ /* 0x000e2800000e0000 */
[----:B------:R2:W-:Y:S04]  /*2720*/  STL [R1+0x14c], RZ ;  /* 0x00014cff01007387 */ /* 0x0005e80000100800 */
[----:B------:R2:W-:Y:S04]  /*2730*/  STL [R1+0x150], RZ ;  /* 0x000150ff01007387 */ /* 0x0005e80000100800 */
[----:B------:R2:W-:Y:S04]  /*2740*/  STL [R1+0x154], RZ ;  /* 0x000154ff01007387 */ /* 0x0005e80000100800 */
[----:B------:R2:W-:Y:S04]  /*2750*/  STL [R1+0x158], RZ ;  /* 0x000158ff01007387 */ /* 0x0005e80000100800 */
[----:B------:R2:W-:Y:S04]  /*2760*/  STL [R1+0x15c], RZ ;  /* 0x00015cff01007387 */ /* 0x0005e80000100800 */
[----:B------:R2:W-:Y:S01]  /*2770*/  STL [R1+0x160], RZ ;  /* 0x000160ff01007387 */ /* 0x0005e20000100800 */
[----:B0-----:R-:W-:Y:S01]  /*2780*/  R2UR UR12, R0 ;  /* 0x00000000000c72ca */ /* 0x001fe200000e0000 */
[----:B------:R-:W-:-:S02]  /*2790*/  IMAD.U32 R0, RZ, RZ, UR4 ;  /* 0x00000004ff007e24 */ /* 0x000fc4000f8e00ff */
[----:B------:R2:W-:Y:S04]  /*27a0*/  STL [R1+0x164], RZ ;  /* 0x000164ff01007387 */ /* 0x0005e80000100800 */
[----:B------:R2:W-:Y:S04]  /*27b0*/  STL [R1+0x168], RZ ;  /* 0x000168ff01007387 */ /* 0x0005e80000100800 */
[----:B------:R2:W-:Y:S02]  /*27c0*/  STL [R1+0x16c], RZ ;  /* 0x00016cff01007387 */ /* 0x0005e40000100800 */
[----:B------:R-:W-:-:S02]  /*27d0*/  ULEA.HI UR11, UR12, UR12, URZ, 0x1 ;  /* 0x0000000c0c0b7291 */ /* 0x000fc4000f8f083f */
[----:B------:R2:W-:Y:S02]  /*27e0*/  STL [R1+0x170], RZ ;  /* 0x000170ff01007387 */ /* 0x0005e40000100800 */
[----:B------:R-:W-:Y:S02]  /*27f0*/  ULOP3.LUT UR14, UR11, 0xffffe, URZ, 0xc0, !UPT ;  /* 0x000ffffe0b0e7892 */ /* 0x000fe4000f8ec03f */
[----:B------:R2:W-:Y:S01]  /*2800*/  STL [R1+0x174], RZ ;  /* 0x000174ff01007387 */ /* 0x0005e20000100800 */
[----:B-1----:R-:W-:Y:S02]  /*2810*/  ULEA UR11, UR17, UR16, 0x18 ;  /* 0x00000010110b7291 */ /* 0x002fe4000f8ec03f */
[----:B------:R-:W-:Y:S01]  /*2820*/  UIADD3 UR14, UR12, -UR14, URZ ;  /* 0x8000000e0c0e7290 */ /* 0x000fe2000fffe03f */
[----:B------:R2:W-:Y:S03]  /*2830*/  STL [R1+0x178], RZ ;  /* 0x000178ff01007387 */ /* 0x0005e60000100800 */
[----:B------:R-:W-:Y:S01]  /*2840*/  ULEA UR14, UR14, UR11, 0xc ;  /* 0x0000000b0e0e7291 */ /* 0x000fe2000f8e603f */
[----:B------:R2:W-:Y:S03]  /*2850*/  STL [R1+0x17c], RZ ;  /* 0x00017cff01007387 */ /* 0x0005e60000100800 */
[----:B------:R-:W-:Y:S01]  /*2860*/  UIADD3 UR14, UR14, 0x180, URZ ;  /* 0x000001800e0e7890 */ /* 0x000fe2000fffe03f */
[----:B------:R2:W-:Y:S03]  /*2870*/  STL [R1+0x180], RZ ;  /* 0x000180ff01007387 */ /* 0x0005e60000100800 */
[----:B------:R-:W-:Y:S01]  /*2880*/  USHF.R.U32.HI UR12, URZ, 0x4, UR14 ;  /* 0x000000043f0c7899 */ /* 0x000fe2000801160e */
[----:B------:R2:W-:Y:S02]  /*2890*/  STL [R1+0x184], RZ ;  /* 0x000184ff01007387 */ /* 0x0005e40000100800 */
[----:B------:R-:W-:Y:S01]  /*28a0*/  UMOV UR14, UR5 ;  /* 0x00000005000e7c82 */ /* 0x000fe20008000000 */
[----:B------:R-:W-:Y:S01]  /*28b0*/  ULOP3.LUT UR12, UR12, 0x3fff, URZ, 0xc0, !UPT ;  /* 0x00003fff0c0c7892 */ /* 0x000fe2000f8ec03f */
[----:B------:R2:W-:Y:S04]  /*28c0*/  STL [R1+0x188], RZ ;  /* 0x000188ff01007387 */ /* 0x0005e80000100800 */
        /* <DEDUP_REMOVED lines=28> */
[----:B------:R2:W-:Y:S01]  /*2a90*/  STL [R1+0x1fc], RZ ;  /* 0x0001fcff01007387 */ /* 0x0005e20000100800 */
[----:B------:R-:W-:Y:S05]  /*2aa0*/  @!P0 BRA `(.L_x_13) ;  /* 0x0000004000c08947 */ /* 0x000fea0003800000 */
[----:B------:R-:W-:-:S06]  /*2ab0*/  UISETP.NE.AND UP0, UPT, UR23, 0x3, UPT ;  /* 0x000000031700788c */ /* 0x000fcc000bf05270 */
[----:B------:R-:W-:-:S13]  /*2ac0*/  PLOP3.LUT P1, PT, PT, PT, UP0, 0x80, 0x0 ;  /* 0x000000000000781c */ /* 0x000fda0003f2f008 */
[----:B------:R-:W-:Y:S05]  /*2ad0*/  @!P1 BRA `(.L_x_14) ;  /* 0x0000000000049947 */ /* 0x000fea0003800000 */
[----:B------:R-:W-:Y:S01]  /*2ae0*/  BPT.TRAP 0x1 ;  /* 0x000000040000795c */ /* 0x000fe20000300000 */
.L_x_14:
[----:B------:R-:W-:Y:S01]  /*2af0*/  ULEA UR6, UR5, UR11, 0x3 ;  /* 0x0000000b05067291 */ /* 0x000fe2000f8e183f */
[----:B------:R-:W-:-:S05]  /*2b00*/  IMAD.U32 R0, RZ, RZ, UR4 ;  /* 0x00000004ff007e24 */ /* 0x000fca000f8e00ff */
[----:B------:R-:W-:-:S04]  /*2b10*/  SHF.L.U32 R0, R0, 0x1f, RZ ;  /* 0x0000001f00007819 */ /* 0x000fc800000006ff */
[----:B------:R0:W1:Y:S01]  /*2b20*/  SYNCS.PHASECHK.TRANS64.TRYWAIT P0, [UR6], R0 ;  /* 0x00000000ff0075a7 */ /* 0x0000620008000146 */
[----:B------:R-:W-:Y:S05]  /*2b30*/  @!P1 BRA `(.L_x_15) ;  /* 0x0000000000049947 */ /* 0x000fea0003800000 */
[----:B------:R-:W-:Y:S01]  /*2b40*/  BPT.TRAP 0x1 ;  /* 0x000000040000795c */ /* 0x000fe20000300000 */
.L_x_15:
[----:B-1----:R-:W-:Y:S05]  /*2b50*/  @P0 BRA `(.L_x_16) ;  /* 0x0000000000080947 */ /* 0x002fea0003800000 */
[----:B------:R-:W1:Y:S02]  /*2b60*/  SYNCS.PHASECHK.TRANS64.TRYWAIT P0, [UR6], R0 ;  /* 0x00000000ff0075a7 */ /* 0x000e640008000146 */
[----:B-1----:R-:W-:Y:S05]  /*2b70*/  @!P0 BRA `(.L_x_17) ;  /* 0x0000022400e08947 */ /* 0x002fea0003800000 */
.L_x_16:
[----:B------:R-:W-:Y:S01]  /*2b80*/  UIADD3 UR6, UR11, 0x1c180, URZ ;  /* 0x0001c1800b067890 */ /* 0x000fe2000fffe03f */
[----:B------:R-:W-:Y:S01]  /*2b90*/  WARPGROUP.ARRIVE ;  /* 0x00000000000079c5 */ /* 0x000fe20000000000 */
[----:B------:R-:W-:Y:S02]  /*2ba0*/  ULOP3.LUT UR7, UR12, 0x10000, URZ, 0xfc, !UPT ;  /* 0x000100000c077892 */ /* 0x000fe4000f8efc3f */
[----:B------:R-:W-:Y:S02]  /*2bb0*/  USHF.R.U32.HI UR6, URZ, 0x4, UR6 ;  /* 0x000000043f067899 */ /* 0x000fe40008011606 */
[----:B------:R-:W-:Y:S02]  /*2bc0*/  ULEA UR7, UR5, UR7, 0xa ;  /* 0x0000000705077291 */ /* 0x000fe4000f8e503f */
[----:B------:R-:W-:Y:S01]  /*2bd0*/  ULOP3.LUT UR6, UR6, 0x3fff, URZ, 0xc0, !UPT ;  /* 0x00003fff06067892 */ /* 0x000fe2000f8ec03f */
[----:B------:R-:W-:Y:S01]  /*2be0*/  UMOV UR17, 0x80000020 ;  /* 0x8000002000117882 */ /* 0x000fe20000000000 */
[----:B------:R-:W-:-:S02]  /*2bf0*/  UMOV UR19, 0x80000020 ;  /* 0x8000002000137882 */ /* 0x000fc40000000000 */
[----:B------:R-:W-:Y:S01]  /*2c00*/  ULOP3.LUT UR6, UR6, 0x10000, URZ, 0xfc, !UPT ;  /* 0x0001000006067892 */ /* 0x000fe2000f8efc3f */
[----:B------:R-:W-:-:S03]  /*2c10*/  UMOV UR16, UR7 ;  /* 0x0000000700107c82 */ /* 0x000fc60008000000 */
[----:B------:R-:W-:-:S03]  /*2c20*/  ULEA UR8, UR5, UR6, 0xa ;  /* 0x0000000605087291 */ /* 0x000fc6000f8e503f */
[----:B------:R-:W-:-:S04]  /*2c30*/  UMOV UR6, 0x2 ;  /* 0x0000000200067882 */ /* 0x000fc80000000000 */
[----:B------:R-:W-:Y:S02]  /*2c40*/  UMOV UR18, UR8 ;  /* 0x0000000800127c82 */ /* 0x000fe40008000000 */
[----:B------:R-:W-:Y:S01]  /*2c50*/  QGMMA.64x256x32.F32.E4M3.E4M3 R24, gdesc[UR16], RZ, !UPT, gsb0 ;  /* 0x03e00000101879f3 */ /* 0x000fe2000c0008ff */
[----:B------:R-:W-:Y:S01]  /*2c60*/  UIADD3 UR16, UR7, 0x200, URZ ;  /* 0x0000020007107890 */ /* 0x000fe2000fffe03f */
[----:B------:R-:W-:Y:S01]  /*2c70*/  UMOV UR17, 0x80000020 ;  /* 0x8000002000117882 */ /* 0x000fe20000000000 */
[----:B------:R-:W-:Y:S02]  /*2c80*/  WARPGROUP.DEPBAR.LE gsb0, 0x0 ;  /* 0x00008000000079c5 */ /* 0x000fe40000010000 */
[----:B------:R-:W-:Y:S04]  /*2c90*/  STL.64 [R1], R24 ;  /* 0x0000001801007387 */ /* 0x000fe80000100a00 */
[----:B------:R-:W-:Y:S04]  /*2ca0*/  STL.64 [R1+0x8], R26 ;  /* 0x0000081a01007387 */ /* 0x000fe80000100a00 */
        /* <DEDUP_REMOVED lines=61> */
[----:B------:R3:W-:Y:S02]  /*3080*/  STL.64 [R1+0x1f8], R150 ;  /* 0x0001f89601007387 */ /* 0x0007e40000100a00 */
[----:B---3--:R-:W-:-:S06]  /*3090*/  WARPGROUP.ARRIVE ;  /* 0x00000000000079c5 */ /* 0x008fcc0000000000 */
[----:B------:R-:W-:Y:S03]  /*30a0*/  QGMMA.64x256x32.F32.E4M3.E4M3 R24, gdesc[UR16], RZ, !UPT, gsb0 ;  /* 0x03e00000101879f3 */ /* 0x000fe6000c0008ff */
[----:B------:R-:W-:Y:S02]  /*30b0*/  WARPGROUP.DEPBAR.LE gsb0, 0x0 ;  /* 0x00008000000079c5 */ /* 0x000fe40000010000 */
        /* <DEDUP_REMOVED lines=21> */
[----:B------:R3:W-:Y:S04]  /*3210*/  STL.64 [R1+0x470], R108 ;  /* 0x0004706c01007387 */ /* 0x0007e80000100a00 */
        /* <DEDUP_REMOVED lines=70> */
[----:B---3--:R-:W3:Y:S04]  /*3680*/  LDL.LU.64 R108, [R1] ;  /* 0x00000000016c7983 */ /* 0x008ee80000300a00 */
[----:B------:R-:W3:Y:S04]  /*3690*/  LDL.LU.64 R110, [R1+0x8] ;  /* 0x00000800016e7983 */ /* 0x000ee80000300a00 */
        /* <DEDUP_REMOVED lines=61> */
[----:B------:R-:W3:Y:S01]  /*3a70*/  LDL.LU.64 R234, [R1+0x1f8] ;  /* 0x0001f80001ea7983 */ /* 0x000ee20000300a00 */
[----:B------:R-:W-:-:S02]  /*3a80*/  UIADD3 UR16, UR7, 0x2, URZ ;  /* 0x0000000207107890 */ /* 0x000fc4000fffe03f */
[----:B------:R-:W-:Y:S01]  /*3a90*/  UIADD3 UR18, UR8, 0x2, URZ ;  /* 0x0000000208127890 */ /* 0x000fe2000fffe03f */
[----:B------:R-:W-:Y:S01]  /*3aa0*/  STL [R1+0x338], RZ ;  /* 0x000338ff01007387 */ /* 0x000fe20000100800 */
[----:B------:R-:W-:Y:S01]  /*3ab0*/  UMOV UR17, 0x80000020 ;  /* 0x8000002000117882 */ /* 0x000fe20000000000 */
[----:B------:R-:W-:Y:S02]  /*3ac0*/  UMOV UR19, 0x80000020 ;  /* 0x8000002000137882 */ /* 0x000fe40000000000 */
        /* <DEDUP_REMOVED lines=25> */
[----:B---3--:R-:W-:-:S06]  /*3c60*/  WARPGROUP.ARRIVE ;  /* 0x00000000000079c5 */ /* 0x008fcc0000000000 */
[----:B------:R-:W-:Y:S03]  /*3c70*/  QGMMA.64x256x32.F32.E4M3.E4M3 R108, gdesc[UR16], R108, gsb0 ;  /* 0x03e00000106c79f3 */ /* 0x000fe6000800086c */
[----:B------:R-:W-:Y:S02]  /*3c80*/  WARPGROUP.DEPBAR.LE gsb0, 0x0 ;  /* 0x00008000000079c5 */ /* 0x000fe40000010000 */
[----:B------:R-:W-:Y:S01]  /*3c90*/  STL.64 [R1], R108 ;  /* 0x0000006c01007387 */ /* 0x000fe20000100a00 */
[----:B------:R-:W-:Y:S01]  /*3ca0*/  UIADD3 UR16, UR7, 0x202, URZ ;  /* 0x0000020207107890 */ /* 0x000fe2000fffe03f */
[----:B------:R-:W-:Y:S02]  /*3cb0*/  IMAD.MOV.U32 R2, RZ, RZ, R234 ;  /* 0x000000ffff027224 */ /* 0x000fe400078e00ea */
[----:B------:R-:W-:Y:S01]  /*3cc0*/  STL.64 [R1+0x8], R110 ;  /* 0x0000086e01007387 */ /* 0x000fe20000100a00 */
[----:B------:R-:W-:Y:S01]  /*3cd0*/  UMOV UR17, 0x80000020 ;  /* 0x8000002000117882 */ /* 0x000fe20000000000 */
[----:B------:R-:W-:Y:S01]  /*3ce0*/  ULDC UR7, c[0x0][0x50c] ;  /* 0x0001430000077ab9 */ /* 0x000fe20000000800 */
[----:B01----:R-:W-:Y:S01]  /*3cf0*/  IMAD.MOV.U32 R0, RZ, RZ, R235 ;  /* 0x000000ffff007224 */ /* 0x003fe200078e00eb */
        /* <DEDUP_REMOVED lines=62> */
[----:B0-----:R-:W3:Y:S04]  /*40e0*/  LDL.LU.64 R150, [R1+0x518] ;  /* 0x0005180001967983 */ /* 0x001ee80000300a00 */
        /* <DEDUP_REMOVED lines=21> */
[----:B------:R-:W-:Y:S01]  /*4240*/  UISETP.NE.AND UP0, UPT, UR7, 0x2, UPT ;  /* 0x000000020700788c */ /* 0x000fe2000bf05270 */
[----:B------:R-:W-:-:S02]  /*4250*/  CS2R R236, SRZ ;  /* 0x0000000000ec7805 */ /* 0x000fc4000001ff00 */
[----:B-1----:R-:W-:Y:S01]  /*4260*/  CS2R R234, SRZ ;  /* 0x0000000000ea7805 */ /* 0x002fe2000001ff00 */
[----:B------:R0:W-:Y:S01]  /*4270*/  STL [R1+0x2d0], RZ ;  /* 0x0002d0ff01007387 */ /* 0x0001e20000100800 */
[----:B------:R-:W-:Y:S01]  /*4280*/  USEL UR7, URZ, 0x1, UP0 ;  /* 0x000000013f077887 */ /* 0x000fe20008000000 */
[----:B------:R-:W-:Y:S02]  /*4290*/  CS2R R232, SRZ ;  /* 0x0000000000e87805 */ /* 0x000fe4000001ff00 */
[----:B------:R-:W-:Y:S01]  /*42a0*/  CS2R R230, SRZ ;  /* 0x0000000000e67805 */ /* 0x000fe2000001ff00 */
[----:B------:R0:W-:Y:S01]  /*42b0*/  STL [R1+0x2cc], RZ ;  /* 0x0002ccff01007387 */ /* 0x0001e20000100800 */
[----:B------:R-:W-:Y:S02]  /*42c0*/  CS2R R228, SRZ ;  /* 0x0000000000e47805 */ /* 0x000fe4000001ff00 */
[----:B------:R-:W-:Y:S02]  /*42d0*/  CS2R R226, SRZ ;  /* 0x0000000000e27805 */ /* 0x000fe4000001ff00 */
[----:B------:R-:W-:Y:S01]  /*42e0*/  ISETP.NE.AND P0, PT, RZ, UR7, PT ;  /* 0x00000007ff007c0c */ /* 0x000fe2000bf05270 */
[----:B------:R0:W-:Y:S01]  /*42f0*/  STL [R1+0x2c8], RZ ;  /* 0x0002c8ff01007387 */ /* 0x0001e20000100800 */
[----:B------:R-:W-:-:S02]  /*4300*/  CS2R R224, SRZ ;  /* 0x0000000000e07805 */ /* 0x000fc4000001ff00 */
[----:B------:R-:W-:Y:S02]  /*4310*/  CS2R R222, SRZ ;  /* 0x0000000000de7805 */ /* 0x000fe4000001ff00 */
[----:B------:R-:W-:Y:S01]  /*4320*/  CS2R R220, SRZ ;  /* 0x0000000000dc7805 */ /* 0x000fe2000001ff00 */
[----:B------:R0:W-:Y:S01]  /*4330*/  STL [R1+0x2c4], RZ ;  /* 0x0002c4ff01007387 */ /* 0x0001e20000100800 */
[----:B------:R-:W-:Y:S02]  /*4340*/  CS2R R218, SRZ ;  /* 0x0000000000da7805 */ /* 0x000fe4000001ff00 */
[----:B------:R-:W-:Y:S02]  /*4350*/  CS2R R216, SRZ ;  /* 0x0000000000d87805 */ /* 0x000fe4000001ff00 */
[----:B------:R-:W-:Y:S01]  /*4360*/  CS2R R214, SRZ ;  /* 0x0000000000d67805 */ /* 0x000fe2000001ff00 */
        /* <DEDUP_REMOVED lines=54> */
[----:B------:R-:W-:Y:S01]  /*46d0*/  CS2R R4, SRZ ;  /* 0x0000000000047805 */ /* 0x000fe2000001ff00 */
[----:B------:R-:W-:Y:S01]  /*46e0*/  IMAD.MOV.U32 R3, RZ, RZ, RZ ;  /* 0x000000ffff037224 */ /* 0x000fe200078e00ff */
        /* <DEDUP_REMOVED lines=35> */
[----:B---3--:R-:W-:-:S06]  /*4920*/  WARPGROUP.ARRIVE ;  /* 0x00000000000079c5 */ /* 0x008fcc0000000000 */
[----:B------:R-:W-:Y:S03]  /*4930*/  QGMMA.64x256x32.F32.E4M3.E4M3 R24, gdesc[UR16], R24, gsb0 ;  /* 0x03e00000101879f3 */ /* 0x000fe60008000818 */
[----:B------:R-:W-:Y:S02]  /*4940*/  WARPGROUP.DEPBAR.LE gsb0, 0x0 ;  /* 0x00008000000079c5 */ /* 0x000fe40000010000 */
[----:B0-----:R-:W-:Y:S05]  /*4950*/  @!P0 BRA `(.L_x_18) ;  /* 0x0000002000f88947 */ /* 0x001fea0003800000 */
[----:B------:R-:W3:Y:S04]  /*4960*/  LDL R3, [R1] ;  /* 0x0000000001037983 */ /* 0x000ee80000100800 */
[----:B------:R-:W4:Y:S04]  /*4970*/  LDL R4, [R1+0x4] ;  /* 0x0000040001047983 */ /* 0x000f280000100800 */
[----:B------:R-:W5:Y:S04]  /*4980*/  LDL R5, [R1+0x8] ;  /* 0x0000080001057983 */ /* 0x000f680000100800 */
[----:B------:R-:W2:Y:S04]  /*4990*/  LDL R6, [R1+0xc] ;  /* 0x00000c0001067983 */ /* 0x000ea80000100800 */
        /* <DEDUP_REMOVED lines=101> */
[----:B------:R0:W-:Y:S04]  /*4ff0*/  STL [R1+0x4bc], R131 ;  /* 0x0004bc8301007387 */ /* 0x0001e80000100800 */
[----:B0-----:R-:W2:Y:S04]  /*5000*/  LDL R131, [R1+0x1a4] ;  /* 0x0001a40001837983 */ /* 0x001ea80000100800 */
        /* <DEDUP_REMOVED lines=39> */
[----:B0-----:R-:W2:Y:S01]  /*5280*/  LDL R151, [R1+0x1f4] ;  /* 0x0001f40001977983 */ /* 0x001ea20000100800 */
[----:B------:R-:W-:-:S01]  /*5290*/  FADD R2, RZ, R2 ;  /* 0x00000002ff027221 */ /* 0x000fc20000000000 */
[----:B------:R-:W-:Y:S01]  /*52a0*/  FADD R0, RZ, R0 ;  /* 0x00000000ff007221 */ /* 0x000fe20000000000 */
[----:B---3--:R-:W-:-:S01]  /*52b0*/  FADD R3, RZ, R3 ;  /* 0x00000003ff037221 */ /* 0x008fc20000000000 */
[----:B----4-:R-:W-:Y:S01]  /*52c0*/  FADD R4, RZ, R4 ;  /* 0x00000004ff047221 */ /* 0x010fe20000000000 */
[----:B-----5:R-:W-:-:S01]  /*52d0*/  FADD R5, RZ, R5 ;  /* 0x00000005ff057221 */ /* 0x020fc20000000000 */
[----:B--2---:R-:W-:Y:S01]  /*52e0*/  FADD R6, RZ, R6 ;  /* 0x00000006ff067221 */ /* 0x004fe20000000000 */
[----:B------:R-:W-:-:S01]  /*52f0*/  FADD R7, RZ, R7 ;  /* 0x00000007ff077221 */ /* 0x000fc20000000000 */
[----:B------:R-:W-:Y:S01]  /*5300*/  FADD R8, RZ, R8 ;  /* 0x00000008ff087221 */ /* 0x000fe20000000000 */
        /* <DEDUP_REMOVED lines=13> */
[----:B------:R-:W2:Y:S01]  /*53e0*/  LDL.LU R131, [R1+0x4bc] ;  /* 0x0004bc0001837983 */ /* 0x000ea20000300800 */
        /* <DEDUP_REMOVED lines=13> */
[----:B------:R-:W3:Y:S01]  /*54c0*/  LDL.LU R132, [R1+0x4b8] ;  /* 0x0004b80001847983 */ /* 0x000ee20000300800 */
        /* <DEDUP_REMOVED lines=16> */
[----:B------:R0:W-:Y:S01]  /*55d0*/  STL [R1+0x200], R133 ;  /* 0x0002008501007387 */ /* 0x0001e20000100800 */
        /* <DEDUP_REMOVED lines=9> */
[----:B0-----:R-:W4:Y:S01]  /*5670*/  LDL.LU R133, [R1+0x4b4] ;  /* 0x0004b40001857983 */ /* 0x001f220000300800 */
[----:B------:R-:W-:-:S01]  /*5680*/  FADD R184, RZ, R184 ;  /* 0x000000b8ffb87221 */ /* 0x000fc20000000000 */
[----:B------:R-:W-:Y:S01]  /*5690*/  FADD R185, RZ, R185 ;  /* 0x000000b9ffb97221 */ /* 0x000fe20000000000 */
[----:B------:R-:W-:-:S01]  /*56a0*/  FADD R186, RZ, R186 ;  /* 0x000000baffba7221 */ /* 0x000fc20000000000 */
        /* <DEDUP_REMOVED lines=10> */
[----:B0-----:R-:W5:Y:S01]  /*5750*/  LDL.LU R134, [R1+0x4b0] ;  /* 0x0004b00001867983 */ /* 0x001f620000300800 */
        /* <DEDUP_REMOVED lines=52> */
[----:B0-----:R-:W5:Y:S04]  /*5aa0*/  LDL.LU R138, [R1+0x4a0] ;  /* 0x0004a000018a7983 */ /* 0x001f680000300800 */
[----:B------:R0:W-:Y:S01]  /*5ab0*/  STL [R1+0x218], R139 ;  /* 0x0002188b01007387 */ /* 0x0001e20000100800 */
[----:B------:R-:W-:-:S03]  /*5ac0*/  FADD R140, RZ, R140 ;  /* 0x0000008cff8c7221 */ /* 0x000fc60000000000 */
        /* <DEDUP_REMOVED lines=34> */
[----:B------:R0:W-:Y:S04]  /*5cf0*/  STL [R1+0x248], R151 ;  /* 0x0002489701007387 */ /* 0x0001e80000100800 */
[----:B0-----:R-:W5:Y:S04]  /*5d00*/  LDL.LU R151, [R1+0x46c] ;  /* 0x00046c0001977983 */ /* 0x001f680000300800 */
[----:B------:R0:W-:Y:S04]  /*5d10*/  STL [R1+0x24c], R2 ;  /* 0x00024c0201007387 */ /* 0x0001e80000100800 */
[----:B------:R1:W-:Y:S01]  /*5d20*/  STL [R1+0x250], R0 ;  /* 0x0002500001007387 */ /* 0x0003e20000100800 */
[----:B0-----:R-:W-:-:S01]  /*5d30*/  FADD R2, RZ, R24 ;  /* 0x00000018ff027221 */ /* 0x001fc20000000000 */
[----:B-1----:R-:W-:-:S04]  /*5d40*/  FADD R0, RZ, R25 ;  /* 0x00000019ff007221 */ /* 0x002fc80000000000 */
        /* <DEDUP_REMOVED lines=211> */
[----:B--2---:R-:W-:-:S04]  /*6a80*/  FADD R0, RZ, R131 ;  /* 0x00000083ff007221 */ /* 0x004fc80000000000 */
[----:B------:R3:W-:Y:S04]  /*6a90*/  STL [R1+0x3fc], R2 ;  /* 0x0003fc0201007387 */ /* 0x0007e80000100800 */
[----:B------:R4:W-:Y:S01]  /*6aa0*/  STL [R1+0x400], R0 ;  /* 0x0004000001007387 */ /* 0x0009e20000100800 */
[----:B---3--:R-:W-:-:S01]  /*6ab0*/  FADD R2, RZ, R132 ;  /* 0x00000084ff027221 */ /* 0x008fc20000000000 */
[----:B----4-:R-:W-:-:S04]  /*6ac0*/  FADD R0, RZ, R133 ;  /* 0x00000085ff007221 */ /* 0x010fc80000000000 */
[----:B------:R5:W-:Y:S04]  /*6ad0*/  STL [R1+0x404], R2 ;  /* 0x0004040201007387 */ /* 0x000be80000100800 */
[----:B------:R0:W-:Y:S01]  /*6ae0*/  STL [R1+0x408], R0 ;  /* 0x0004080001007387 */ /* 0x0001e20000100800 */
[----:B-----5:R-:W-:-:S01]  /*6af0*/  FADD R2, RZ, R134 ;  /* 0x00000086ff027221 */ /* 0x020fc20000000000 */
[----:B0-----:R-:W-:-:S04]  /*6b00*/  FADD R0, RZ, R135 ;  /* 0x00000087ff007221 */ /* 0x001fc80000000000 */
        /* <DEDUP_REMOVED lines=34> */
[----:B------:R-:W-:-:S05]  /*6d30*/  UMOV UR6, URZ ;  /* 0x0000003f00067c82 */ /* 0x000fca0008000000 */
.L_x_18:
[----:B------:R-:W-:-:S04]  /*6d40*/  UIADD3 UR14, UR5, 0x1, URZ ;  /* 0x00000001050e7890 */ /* 0x000fc8000fffe03f */
[----:B------:R-:W-:-:S04]  /*6d50*/  UISETP.NE.AND UP0, UPT, UR14, 0x7, UPT ;  /* 0x000000070e00788c */ /* 0x000fc8000bf05270 */
[----:B------:R-:W-:Y:S02]  /*6d60*/  USEL UR8, URZ, 0x1, UP0 ;  /* 0x000000013f087887 */ /* 0x000fe40008000000 */
[----:B------:R-:W-:Y:S02]  /*6d70*/  USEL UR14, UR14, URZ, UP0 ;  /* 0x0000003f0e0e7287 */ /* 0x000fe40008000000 */
[----:B------:R-:W-:-:S06]  /*6d80*/  ULOP3.LUT UR8, UR4, UR8, URZ, 0x3c, !UPT ;  /* 0x0000000804087292 */ /* 0x000fcc000f8e3c3f */
[----:B0-----:R-:W-:Y:S01]  /*6d90*/  IMAD.U32 R0, RZ, RZ, UR8 ;  /* 0x00000008ff007e24 */ /* 0x001fe2000f8e00ff */
[----:B------:R-:W-:-:S06]  /*6da0*/  UMOV UR8, 0x1 ;  /* 0x0000000100087882 */ /* 0x000fcc0000000000 */
.L_x_13:
[----:B------:R-:W-:-:S04]  /*6db0*/  UISETP.LT.AND UP0, UPT, UR9, 0x1, UPT ;  /* 0x000000010900788c */ /* 0x000fc8000bf01270 */
[----:B------:R-:W-:-:S04]  /*6dc0*/  USEL UR16, UR9, 0x1, UP0 ;  /* 0x0000000109107887 */ /* 0x000fc80008000000 */
[----:B------:R-:W-:-:S04]  /*6dd0*/  UIADD3 UR16, UR9, -UR16, URZ ;  /* 0x8000001009107290 */ /* 0x000fc8000fffe03f */
[----:B------:R-:W-:-:S06]  /*6de0*/  UISETP.GE.AND UP0, UPT, UR16, 0x1, UPT ;  /* 0x000000011000788c */ /* 0x000fcc000bf06270 */
[----:B------:R-:W-:-:S13]  /*6df0*/  PLOP3.LUT P0, PT, PT, PT, UP0, 0x80, 0x0 ;  /* 0x000000000000781c */ /* 0x000fda0003f0f008 */
[----:B------:R-:W-:Y:S05]  /*6e00*/  @!P0 BRA `(.L_x_19) ;  /* 0x0000006000508947 */ /* 0x000fea0003800000 */
[----:B------:R-:W-:Y:S01]  /*6e10*/  UMOV UR24, UR16 ;  /* 0x0000001000187c82 */ /* 0x000fe20008000000 */
[----:B------:R-:W-:Y:S01]  /*6e20*/  UMOV UR25, UR5 ;  /* 0x0000000500197c82 */ /* 0x000fe20008000000 */
[----:B------:R-:W-:-:S05]  /*6e30*/  ULDC UR26, c[0x0][0x50c] ;  /* 0x00014300001a7ab9 */ /* 0x000fca0000000800 */
.L_x_27:
[----:B------:R-:W-:-:S06]  /*6e40*/  UISETP.NE.AND UP0, UPT, UR23, 0x3, UPT ;  /* 0x000000031700788c */ /* 0x000fcc000bf05270 */
[----:B------:R-:W-:-:S13]  /*6e50*/  PLOP3.LUT P1, PT, PT, PT, UP0, 0x80, 0x0 ;  /* 0x000000000000781c */ /* 0x000fda0003f2f008 */
[----:B0-----:R-:W-:Y:S05]  /*6e60*/  @!P1 BRA `(.L_x_20) ;  /* 0x0000000000049947 */ /* 0x001fea0003800000 */
[----:B------:R-:W-:Y:S01]  /*6e70*/  BPT.TRAP 0x1 ;  /* 0x000000040000795c */ /* 0x000fe20000300000 */
.L_x_20:
[----:B------:R-:W0:Y:S01]  /*6e80*/  S2UR UR16, SR_CgaCtaId ;  /* 0x00000000001079c3 */ /* 0x000e220000008800 */
[----:B------:R-:W-:Y:S01]  /*6e90*/  UMOV UR11, 0x400 ;  /* 0x00000400000b7882 */ /* 0x000fe20000000000 */
[----:B------:R-:W-:Y:S01]  /*6ea0*/  SHF.L.U32 R2, R0, 0x1f, RZ ;  /* 0x0000001f00027819 */ /* 0x000fe200000006ff */
[----:B0-----:R-:W-:-:S04]  /*6eb0*/  ULEA UR11, UR16, UR11, 0x18 ;  /* 0x0000000b100b7291 */ /* 0x001fc8000f8ec03f */
[----:B------:R-:W-:-:S09]  /*6ec0*/  ULEA UR16, UR14, UR11, 0x3 ;  /* 0x0000000b0e107291 */ /* 0x000fd2000f8e183f */
[----:B------:R0:W1:Y:S01]  /*6ed0*/  SYNCS.PHASECHK.TRANS64.TRYWAIT P0, [UR16], R2 ;  /* 0x00000002ff0075a7 */ /* 0x0000620008000150 */
[----:B------:R-:W-:Y:S05]  /*6ee0*/  @!P1 BRA `(.L_x_21) ;  /* 0x0000000000049947 */ /* 0x000fea0003800000 */
[----:B------:R-:W-:Y:S01]  /*6ef0*/  BPT.TRAP 0x1 ;  /* 0x000000040000795c */ /* 0x000fe20000300000 */
.L_x_21:
[----:B-1----:R-:W-:Y:S05]  /*6f00*/  @P0 BRA `(.L_x_22) ;  /* 0x0000000000080947 */ /* 0x002fea0003800000 */
[----:B------:R-:W1:Y:S02]  /*6f10*/  SYNCS.PHASECHK.TRANS64.TRYWAIT P0, [UR16], R2 ;  /* 0x00000002ff0075a7 */ /* 0x000e640008000150 */
[----:B-1----:R-:W-:Y:S05]  /*6f20*/  @!P0 BRA `(.L_x_23) ;  /* 0x000001e4000c8947 */ /* 0x002fea0003800000 */
.L_x_22:
        /* <DEDUP_REMOVED lines=64> */
[----:B-1----:R-:W3:Y:S04]  /*7330*/  LDL.LU.64 R108, [R1] ;  /* 0x00000000016c7983 */ /* 0x002ee80000300a00 */
        /* <DEDUP_REMOVED lines=64> */
[----:B------:R-:W-:Y:S02]  /*7740*/  UISETP.NE.AND UP0, UPT, UR7, URZ, UPT ;  /* 0x0000003f0700728c */ /* 0x000fe4000bf05270 */
[----:B------:R-:W-:Y:S02]  /*7750*/  USHF.R.U32.HI UR16, URZ, 0x4, UR16 ;  /* 0x000000043f107899 */ /* 0x000fe40008011610 */
[----:B------:R-:W-:Y:S02]  /*7760*/  USEL UR8, UR8, URZ, !UP0 ;  /* 0x0000003f08087287 */ /* 0x000fe4000c000000 */
[----:B------:R-:W-:Y:S02]  /*7770*/  ULOP3.LUT UR16, UR16, 0x3fff, URZ, 0xc0, !UPT ;  /* 0x00003fff10107892 */ /* 0x000fe4000f8ec03f */
[----:B------:R-:W-:Y:S02]  /*7780*/  UISETP.NE.U32.AND UP0, UPT, UR8, URZ, UPT ;  /* 0x0000003f0800728c */ /* 0x000fe4000bf05070 */
[----:B------:R-:W-:-:S02]  /*7790*/  ULOP3.LUT UR7, UR12, 0x10000, URZ, 0xfc, !UPT ;  /* 0x000100000c077892 */ /* 0x000fc4000f8efc3f */
[----:B------:R-:W-:Y:S02]  /*77a0*/  ULOP3.LUT UR8, UR16, 0x10000, URZ, 0xfc, !UPT ;  /* 0x0001000010087892 */ /* 0x000fe4000f8efc3f */
[----:B------:R-:W-:Y:S02]  /*77b0*/  ULEA UR7, UR14, UR7, 0xa ;  /* 0x000000070e077291 */ /* 0x000fe4000f8e503f */
[----:B------:R-:W-:Y:S01]  /*77c0*/  ULEA UR8, UR14, UR8, 0xa ;  /* 0x000000080e087291 */ /* 0x000fe2000f8e503f */
[----:B------:R-:W-:Y:S01]  /*77d0*/  UMOV UR17, 0x80000020 ;  /* 0x8000002000117882 */ /* 0x000fe20000000000 */
[----:B------:R-:W-:-:S03]  /*77e0*/  UMOV UR19, 0x80000020 ;  /* 0x8000002000137882 */ /* 0x000fc60000000000 */
[----:B------:R-:W-:Y:S02]  /*77f0*/  UMOV UR16, UR7 ;  /* 0x0000000700107c82 */ /* 0x000fe40008000000 */
[----:B------:R-:W-:Y:S01]  /*7800*/  UMOV UR18, UR8 ;  /* 0x0000000800127c82 */ /* 0x000fe20008000000 */
[----:B---3--:R-:W-:-:S06]  /*7810*/  WARPGROUP.ARRIVE ;  /* 0x00000000000079c5 */ /* 0x008fcc0000000000 */
[----:B------:R-:W-:Y:S03]  /*7820*/  QGMMA.64x256x32.F32.E4M3.E4M3 R108, gdesc[UR16], R108, UP0, gsb0 ;  /* 0x03e00000106c79f3 */ /* 0x000fe6000b80086c */
        /* <DEDUP_REMOVED lines=65> */
[----:B-1----:R-:W3:Y:S04]  /*7c40*/  LDL.LU.64 R234, [R1+0x868] ;  /* 0x0008680001ea7983 */ /* 0x002ee80000300a00 */
[----:B------:R-:W4:Y:S04]  /*7c50*/  LDL.LU.64 R232, [R1+0x860] ;  /* 0x0008600001e87983 */ /* 0x000f280000300a00 */
[----:B------:R-:W2:Y:S04]  /*7c60*/  LDL.LU.64 R230, [R1+0x858] ;  /* 0x0008580001e67983 */ /* 0x000ea80000300a00 */
        /* <DEDUP_REMOVED lines=60> */
[----:B------:R-:W2:Y:S01]  /*8030*/  LDL.LU.64 R108, [R1+0x670] ;  /* 0x00067000016c7983 */ /* 0x000ea20000300a00 */
[----:B------:R-:W-:Y:S01]  /*8040*/  UIADD3 UR16, UR7, 0x200, URZ ;  /* 0x0000020007107890 */ /* 0x000fe2000fffe03f */
[----:B------:R-:W-:-:S02]  /*8050*/  UMOV UR17, 0x80000020 ;  /* 0x8000002000117882 */ /* 0x000fc40000000000 */
[----:B---3--:R-:W-:Y:S04]  /*8060*/  STL.64 [R1+0x668], R234 ;  /* 0x000668ea01007387 */ /* 0x008fe80000100a00 */
[----:B----4-:R-:W-:Y:S04]  /*8070*/  STL.64 [R1+0x660], R232 ;  /* 0x000660e801007387 */ /* 0x010fe80000100a00 */
[----:B--2---:R-:W-:Y:S04]  /*8080*/  STL.64 [R1+0x658], R230 ;  /* 0x000658e601007387 */ /* 0x004fe80000100a00 */
        /* <DEDUP_REMOVED lines=38> */
[----:B------:R-:W-:Y:S01]  /*82f0*/  STL.64 [R1+0x520], R152 ;  /* 0x0005209801007387 */ /* 0x000fe20000100a00 */
[----:B------:R-:W-:-:S06]  /*8300*/  WARPGROUP.ARRIVE ;  /* 0x00000000000079c5 */ /* 0x000fcc0000000000 */
[----:B------:R-:W-:Y:S03]  /*8310*/  QGMMA.64x256x32.F32.E4M3.E4M3 R24, gdesc[UR16], R24, UP0, gsb0 ;  /* 0x03e00000101879f3 */ /* 0x000fe6000b800818 */
        /* <DEDUP_REMOVED lines=23> */
[----:B-1----:R-:W2:Y:S04]  /*8490*/  LDL.LU.64 R108, [R1] ;  /* 0x00000000016c7983 */ /* 0x002ea80000300a00 */
        /* <DEDUP_REMOVED lines=63> */
[----:B------:R-:W-:-:S02]  /*8890*/  UIADD3 UR16, UR7, 0x2, URZ ;  /* 0x0000000207107890 */ /* 0x000fc4000fffe03f */
[----:B------:R-:W-:Y:S01]  /*88a0*/  UIADD3 UR18, UR8, 0x2, URZ ;  /* 0x0000000208127890 */ /* 0x000fe2000fffe03f */
[----:B------:R-:W-:Y:S01]  /*88b0*/  UMOV UR17, 0x80000020 ;  /* 0x8000002000117882 */ /* 0x000fe20000000000 */
[----:B------:R-:W-:Y:S01]  /*88c0*/  UMOV UR19, 0x80000020 ;  /* 0x8000002000137882 */ /* 0x000fe20000000000 */
[----:B--2---:R-:W-:-:S06]  /*88d0*/  WARPGROUP.ARRIVE ;  /* 0x00000000000079c5 */ /* 0x004fcc0000000000 */
[----:B------:R-:W-:Y:S03]  /*88e0*/  QGMMA.64x256x32.F32.E4M3.E4M3 R108, gdesc[UR16], R108, gsb0 ;  /* 0x03e00000106c79f3 */ /* 0x000fe6000800086c */
[----:B------:R-:W-:Y:S02]  /*88f0*/  WARPGROUP.DEPBAR.LE gsb0, 0x0 ;  /* 0x00008000000079c5 */ /* 0x000fe40000010000 */
[----:B------:R-:W-:Y:S01]  /*8900*/  STL.64 [R1], R108 ;  /* 0x0000006c01007387 */ /* 0x000fe20000100a00 */
[----:B0-----:R-:W-:-:S03]  /*8910*/  IMAD.MOV.U32 R2, RZ, RZ, R108 ;  /* 0x000000ffff027224 */ /* 0x001fc600078e006c */
        /* <DEDUP_REMOVED lines=63> */
[----:B0-----:R0:W5:Y:S04]  /*8d10*/  LDL.LU.64 R234, [R1+0x668] ;  /* 0x0006680001ea7983 */ /* 0x0011680000300a00 */
[----:B------:R0:W5:Y:S04]  /*8d20*/  LDL.LU.64 R232, [R1+0x660] ;  /* 0x0006600001e87983 */ /* 0x0001680000300a00 */
        /* <DEDUP_REMOVED lines=63> */
[----:B------:R-:W-:Y:S01]  /*9120*/  UMOV UR17, 0x80000020 ;  /* 0x8000002000117882 */ /* 0x000fe20000000000 */
[----:B------:R-:W-:-:S04]  /*9130*/  UIADD3 UR6, UR6, 0x2, URZ ;  /* 0x0000000206067890 */ /* 0x000fc8000fffe03f */
[----:B------:R-:W-:-:S04]  /*9140*/  UISETP.NE.AND UP0, UPT, UR6, UR26, UPT ;  /* 0x0000001a0600728c */ /* 0x000fc8000bf05270 */
[----:B------:R-:W-:-:S06]  /*9150*/  USEL UR7, URZ, 0x1, UP0 ;  /* 0x000000013f077887 */ /* 0x000fcc0008000000 */
[----:B------:R-:W-:Y:S01]  /*9160*/  ISETP.NE.AND P0, PT, RZ, UR7, PT ;  /* 0x00000007ff007c0c */ /* 0x000fe2000bf05270 */
[----:B--2---:R-:W-:-:S06]  /*9170*/  WARPGROUP.ARRIVE ;  /* 0x00000000000079c5 */ /* 0x004fcc0000000000 */
[----:B------:R-:W-:Y:S03]  /*9180*/  QGMMA.64x256x32.F32.E4M3.E4M3 R24, gdesc[UR16], R24, gsb0 ;  /* 0x03e00000101879f3 */ /* 0x000fe60008000818 */
[----:B------:R-:W-:-:S03]  /*9190*/  WARPGROUP.DEPBAR.LE gsb0, 0x0 ;  /* 0x00008000000079c5 */ /* 0x000fc60000010000 */
[----:B0-----:R-:W-:Y:S05]  /*91a0*/  @!P0 BRA `(.L_x_24) ;  /* 0x0000003c000c8947 */ /* 0x001fea0003800000 */
[----:B-----5:R0:W-:Y:S04]  /*91b0*/  STL [R1+0x698], R225 ;  /* 0x000698e101007387 */ /* 0x0201e80000100800 */
[----:B------:R1:W-:Y:S01]  /*91c0*/  STL [R1+0x694], R226 ;  /* 0x000694e201007387 */ /* 0x0003e20000100800 */
[----:B0-----:R-:W-:-:S03]  /*91d0*/  IMAD.MOV.U32 R225, RZ, RZ, R2 ;  /* 0x000000ffffe17224 */ /* 0x001fc600078e0002 */
[----:B-1----:R-:W2:Y:S04]  /*91e0*/  LDL R226, [R1+0x4] ;  /* 0x0000040001e27983 */ /* 0x002ea80000100800 */
[----:B------:R0:W-:Y:S04]  /*91f0*/  STL [R1+0x690], R227 ;  /* 0x000690e301007387 */ /* 0x0001e80000100800 */
[----:B0-----:R-:W3:Y:S04]  /*9200*/  LDL R227, [R1+0x8] ;  /* 0x0000080001e37983 */ /* 0x001ee80000100800 */
[----:B------:R0:W-:Y:S04]  /*9210*/  STL [R1+0x68c], R228 ;  /* 0x00068ce401007387 */ /* 0x0001e80000100800 */
[----:B0-----:R-:W4:Y:S04]  /*9220*/  LDL R228, [R1+0xc] ;  /* 0x00000c0001e47983 */ /* 0x001f280000100800 */
        /* <DEDUP_REMOVED lines=209> */
[----:B0-----:R-:W4:Y:S04]  /*9f40*/  LDL.LU R121, [R1+0x200] ;  /* 0x0002000001797983 */ /* 0x001f280000300800 */
        /* <DEDUP_REMOVED lines=14> */
[----:B------:R-:W4:Y:S04]  /*a030*/  LDL.LU R2, [R1+0x230] ;  /* 0x0002300001027983 */ /* 0x000f280000300800 */
        /* <DEDUP_REMOVED lines=38> */
[----:B------:R0:W-:Y:S01]  /*a2a0*/  STL [R1+0x47c], R148 ;  /* 0x00047c9401007387 */ /* 0x0001e20000100800 */
[----:B------:R-:W-:-:S03]  /*a2b0*/  FADD R3, R225, R3 ;  /* 0x00000003e1037221 */ /* 0x000fc60000000000 */
[----:B0-----:R-:W4:Y:S04]  /*a2c0*/  LDL.LU R148, [R1+0x214] ;  /* 0x0002140001947983 */ /* 0x001f280000300800 */
[----:B------:R0:W-:Y:S01]  /*a2d0*/  STL [R1+0x478], R149 ;  /* 0x0004789501007387 */ /* 0x0001e20000100800 */
[----:B--2---:R-:W-:-:S01]  /*a2e0*/  FADD R4, R226, R4 ;  /* 0x00000004e2047221 */ /* 0x004fc20000000000 */
[----:B---3--:R-:W-:Y:S02]  /*a2f0*/  FADD R5, R227, R5 ;  /* 0x00000005e3057221 */ /* 0x008fe40000000000 */
[----:B0-----:R-:W2:Y:S04]  /*a300*/  LDL R149, [R1+0x1f4] ;  /* 0x0001f40001957983 */ /* 0x001ea80000100800 */
[----:B------:R0:W-:Y:S01]  /*a310*/  STL [R1+0x474], R150 ;  /* 0x0004749601007387 */ /* 0x0001e20000100800 */
[----:B----4-:R-:W-:-:S01]  /*a320*/  FADD R6, R228, R6 ;  /* 0x00000006e4067221 */ /* 0x010fc20000000000 */
[----:B------:R-:W-:-:S02]  /*a330*/  FADD R7, R229, R7 ;  /* 0x00000007e5077221 */ /* 0x000fc40000000000 */
[----:B0-----:R-:W3:Y:S04]  /*a340*/  LDL R150, [R1+0x1c0] ;  /* 0x0001c00001967983 */ /* 0x001ee80000100800 */
[----:B------:R0:W-:Y:S01]  /*a350*/  STL [R1+0x470], R151 ;  /* 0x0004709701007387 */ /* 0x0001e20000100800 */
[----:B------:R-:W-:-:S01]  /*a360*/  FADD R8, R230, R8 ;  /* 0x00000008e6087221 */ /* 0x000fc20000000000 */
[----:B------:R-:W-:Y:S02]  /*a370*/  FADD R9, R231, R9 ;  /* 0x00000009e7097221 */ /* 0x000fe40000000000 */
[----:B0-----:R-:W4:Y:S04]  /*a380*/  LDL R151, [R1+0x1f0] ;  /* 0x0001f00001977983 */ /* 0x001f280000100800 */
[----:B------:R0:W-:Y:S01]  /*a390*/  STL [R1+0x46c], R0 ;  /* 0x00046c0001007387 */ /* 0x0001e20000100800 */
[----:B------:R-:W-:-:S01]  /*a3a0*/  FADD R10, R232, R10 ;  /* 0x0000000ae80a7221 */ /* 0x000fc20000000000 */
[----:B------:R-:W-:-:S02]  /*a3b0*/  FADD R11, R233, R11 ;  /* 0x0000000be90b7221 */ /* 0x000fc40000000000 */
[----:B0-----:R-:W2:Y:S04]  /*a3c0*/  LDL.LU R0, [R1+0x210] ;  /* 0x0002100001007983 */ /* 0x001ea80000300800 */
[----:B------:R-:W3:Y:S04]  /*a3d0*/  LDL.LU R225, [R1+0x698] ;  /* 0x0006980001e17983 */ /* 0x000ee80000300800 */
[----:B------:R-:W4:Y:S04]  /*a3e0*/  LDL.LU R226, [R1+0x694] ;  /* 0x0006940001e27983 */ /* 0x000f280000300800 */
[----:B------:R-:W2:Y:S04]  /*a3f0*/  LDL.LU R227, [R1+0x690] ;  /* 0x0006900001e37983 */ /* 0x000ea80000300800 */
[----:B------:R-:W2:Y:S04]  /*a400*/  LDL.LU R228, [R1+0x68c] ;  /* 0x00068c0001e47983 */ /* 0x000ea80000300800 */
[----:B------:R-:W2:Y:S01]  /*a410*/  LDL.LU R229, [R1+0x688] ;  /* 0x0006880001e57983 */ /* 0x000ea20000300800 */
[----:B------:R-:W-:-:S03]  /*a420*/  FADD R12, R234, R12 ;  /* 0x0000000cea0c7221 */ /* 0x000fc60000000000 */
[----:B------:R-:W2:Y:S01]  /*a430*/  LDL.LU R230, [R1+0x684] ;  /* 0x0006840001e67983 */ /* 0x000ea20000300800 */
[----:B------:R-:W-:-:S03]  /*a440*/  FADD R13, R235, R13 ;  /* 0x0000000deb0d7221 */ /* 0x000fc60000000000 */
[----:B------:R-:W2:Y:S04]  /*a450*/  LDL.LU R231, [R1+0x680] ;  /* 0x0006800001e77983 */ /* 0x000ea80000300800 */
[----:B------:R-:W2:Y:S04]  /*a460*/  LDL.LU R232, [R1+0x67c] ;  /* 0x00067c0001e87983 */ /* 0x000ea80000300800 */
[----:B------:R-:W2:Y:S04]  /*a470*/  LDL.LU R233, [R1+0x678] ;  /* 0x0006780001e97983 */ /* 0x000ea80000300800 */
[----:B------:R-:W2:Y:S04]  /*a480*/  LDL.LU R234, [R1+0x674] ;  /* 0x0006740001ea7983 */ /* 0x000ea80000300800 */
[----:B------:R-:W2:Y:S01]  /*a490*/  LDL.LU R235, [R1+0x670] ;  /* 0x0006700001eb7983 */ /* 0x000ea20000300800 */
[----:B------:R-:W-:-:S01]  /*a4a0*/  FADD R14, R24, R14 ;  /* 0x0000000e180e7221 */ /* 0x000fc20000000000 */
[----:B------:R-:W-:Y:S01]  /*a4b0*/  FADD R15, R25, R15 ;  /* 0x0000000f190f7221 */ /* 0x000fe20000000000 */
[----:B------:R-:W-:-:S01]  /*a4c0*/  FADD R16, R26, R16 ;  /* 0x000000101a107221 */ /* 0x000fc20000000000 */
[----:B------:R-:W2:Y:S01]  /*a4d0*/  LDL.LU R24, [R1+0x66c] ;  /* 0x00066c0001187983 */ /* 0x000ea20000300800 */
[----:B------:R-:W-:-:S01]  /*a4e0*/  FADD R17, R27, R17 ;  /* 0x000000111b117221 */ /* 0x000fc20000000000 */
[----:B------:R-:W-:-:S02]  /*a4f0*/  FADD R18, R28, R18 ;  /* 0x000000121c127221 */ /* 0x000fc40000000000 */
[----:B------:R-:W2:Y:S01]  /*a500*/  LDL.LU R25, [R1+0x668] ;  /* 0x0006680001197983 */ /* 0x000ea20000300800 */
[----:B------:R-:W-:-:S03]  /*a510*/  FADD R19, R29, R19 ;  /* 0x000000131d137221 */ /* 0x000fc60000000000 */
        /* <DEDUP_REMOVED lines=155> */
[----:B---3--:R-:W-:-:S03]  /*aed0*/  FADD R225, R107, R225 ;  /* 0x000000e16be17221 */ /* 0x008fc60000000000 */
[----:B------:R-:W3:Y:S01]  /*aee0*/  LDL.LU R104, [R1+0x52c] ;  /* 0x00052c0001687983 */ /* 0x000ee20000300800 */
[----:B----4-:R-:W-:-:S03]  /*aef0*/  FADD R226, R108, R226 ;  /* 0x000000e26ce27221 */ /* 0x010fc60000000000 */
[----:B------:R-:W4:Y:S01]  /*af00*/  LDL.LU R105, [R1+0x528] ;  /* 0x0005280001697983 */ /* 0x000f220000300800 */
[----:B--2---:R-:W-:-:S03]  /*af10*/  FADD R227, R109, R227 ;  /* 0x000000e36de37221 */ /* 0x004fc60000000000 */
        /* <DEDUP_REMOVED lines=15> */
[----:B------:R-:W-:-:S01]  /*b010*/  FADD R235, R117, R235 ;  /* 0x000000eb75eb7221 */ /* 0x000fc20000000000 */
[----:B------:R-:W-:Y:S02]  /*b020*/  FADD R121, R120, R121 ;  /* 0x0000007978797221 */ /* 0x000fe40000000000 */
[----:B------:R-:W2:Y:S01]  /*b030*/  LDL.LU R114, [R1+0x504] ;  /* 0x0005040001727983 */ /* 0x000ea20000300800 */
[----:B------:R-:W-:-:S03]  /*b040*/  FADD R236, R118, R236 ;  /* 0x000000ec76ec7221 */ /* 0x000fc60000000000 */
[----:B------:R-:W2:Y:S01]  /*b050*/  LDL.LU R115, [R1+0x500] ;  /* 0x0005000001737983 */ /* 0x000ea20000300800 */
[----:B------:R-:W-:-:S03]  /*b060*/  FADD R237, R119, R237 ;  /* 0x000000ed77ed7221 */ /* 0x000fc60000000000 */
[----:B------:R-:W2:Y:S01]  /*b070*/  LDL.LU R116, [R1+0x4fc] ;  /* 0x0004fc0001747983 */ /* 0x000ea20000300800 */
[----:B------:R-:W-:-:S03]  /*b080*/  FADD R123, R122, R123 ;  /* 0x0000007b7a7b7221 */ /* 0x000fc60000000000 */
[----:B------:R-:W2:Y:S04]  /*b090*/  LDL.LU R117, [R1+0x4f8] ;  /* 0x0004f80001757983 */ /* 0x000ea80000300800 */
[----:B------:R-:W2:Y:S01]  /*b0a0*/  LDL.LU R118, [R1+0x4f4] ;  /* 0x0004f40001767983 */ /* 0x000ea20000300800 */
[----:B------:R-:W-:-:S03]  /*b0b0*/  FADD R125, R124, R125 ;  /* 0x0000007d7c7d7221 */ /* 0x000fc60000000000 */
[----:B------:R-:W2:Y:S04]  /*b0c0*/  LDL.LU R119, [R1+0x4f0] ;  /* 0x0004f00001777983 */ /* 0x000ea80000300800 */
[----:B------:R-:W2:Y:S04]  /*b0d0*/  LDL.LU R120, [R1+0x4ec] ;  /* 0x0004ec0001787983 */ /* 0x000ea80000300800 */
[----:B------:R0:W-:Y:S01]  /*b0e0*/  STL [R1+0x200], R121 ;  /* 0x0002007901007387 */ /* 0x0001e20000100800 */
[----:B------:R-:W-:-:S01]  /*b0f0*/  FADD R127, R126, R127 ;  /* 0x0000007f7e7f7221 */ /* 0x000fc20000000000 */
[----:B------:R-:W-:Y:S01]  /*b100*/  FADD R0, R128, R0 ;  /* 0x0000000080007221 */ /* 0x000fe20000000000 */
[----:B------:R-:W-:-:S01]  /*b110*/  FADD R148, R150, R148 ;  /* 0x0000009496947221 */ /* 0x000fc20000000000 */
[----:B0-----:R-:W2:Y:S04]  /*b120*/  LDL.LU R121, [R1+0x4e8] ;  /* 0x0004e80001797983 */ /* 0x001ea80000300800 */
        /* <DEDUP_REMOVED lines=9> */
[----:B------:R-:W-:-:S02]  /*b1c0*/  FADD R136, R137, R136 ;  /* 0x0000008889887221 */ /* 0x000fc40000000000 */
[----:B0-----:R-:W2:Y:S04]  /*b1d0*/  LDL.LU R125, [R1+0x4d8] ;  /* 0x0004d800017d7983 */ /* 0x001ea80000300800 */
[----:B------:R-:W2:Y:S04]  /*b1e0*/  LDL.LU R126, [R1+0x4d4] ;  /* 0x0004d400017e7983 */ /* 0x000ea80000300800 */
[----:B------:R0:W-:Y:S01]  /*b1f0*/  STL [R1+0x20c], R127 ;  /* 0x00020c7f01007387 */ /* 0x0001e20000100800 */
[----:B------:R-:W-:-:S01]  /*b200*/  FADD R132, R134, R132 ;  /* 0x0000008486847221 */ /* 0x000fc20000000000 */
[----:B------:R-:W-:-:S02]  /*b210*/  FADD R2, R130, R2 ;  /* 0x0000000282027221 */ /* 0x000fc40000000000 */
[----:B0-----:R-:W2:Y:S04]  /*b220*/  LDL.LU R127, [R1+0x4d0] ;  /* 0x0004d000017f7983 */ /* 0x001ea80000300800 */
[----:B------:R-:W2:Y:S04]  /*b230*/  LDL.LU R128, [R1+0x4cc] ;  /* 0x0004cc0001807983 */ /* 0x000ea80000300800 */
[----:B------:R-:W-:Y:S04]  /*b240*/  STL [R1+0x210], R0 ;  /* 0x0002100001007387 */ /* 0x000fe80000100800 */
[----:B------:R-:W-:Y:S04]  /*b250*/  STL [R1+0x214], R148 ;  /* 0x0002149401007387 */ /* 0x000fe80000100800 */
[----:B------:R-:W-:Y:S04]  /*b260*/  STL [R1+0x218], R144 ;  /* 0x0002189001007387 */ /* 0x000fe80000100800 */
[----:B------:R-:W-:Y:S04]  /*b270*/  STL [R1+0x21c], R142 ;  /* 0x00021c8e01007387 */ /* 0x000fe80000100800 */
[----:B------:R-:W-:Y:S04]  /*b280*/  STL [R1+0x220], R140 ;  /* 0x0002208c01007387 */ /* 0x000fe80000100800 */
[----:B------:R-:W-:Y:S04]  /*b290*/  STL [R1+0x224], R138 ;  /* 0x0002248a01007387 */ /* 0x000fe80000100800 */
[----:B------:R-:W3:Y:S04]  /*b2a0*/  LDL.LU R130, [R1+0x234] ;  /* 0x0002340001827983 */ /* 0x000ee80000300800 */
[----:B------:R-:W-:Y:S04]  /*b2b0*/  STL [R1+0x228], R136 ;  /* 0x0002288801007387 */ /* 0x000fe80000100800 */
[----:B------:R0:W-:Y:S04]  /*b2c0*/  STL [R1+0x22c], R132 ;  /* 0x00022c8401007387 */ /* 0x0001e80000100800 */
[----:B0-----:R-:W4:Y:S04]  /*b2d0*/  LDL.LU R132, [R1+0x238] ;  /* 0x0002380001847983 */ /* 0x001f280000300800 */
[----:B------:R-:W2:Y:S04]  /*b2e0*/  LDL.LU R134, [R1+0x23c] ;  /* 0x00023c0001867983 */ /* 0x000ea80000300800 */
[----:B------:R0:W-:Y:S04]  /*b2f0*/  STL [R1+0x230], R2 ;  /* 0x0002300201007387 */ /* 0x0001e80000100800 */
[----:B------:R-:W2:Y:S04]  /*b300*/  LDL.LU R136, [R1+0x240] ;  /* 0x0002400001887983 */ /* 0x000ea80000300800 */
        /* <DEDUP_REMOVED lines=11> */
[----:B0-----:R-:W2:Y:S04]  /*b3c0*/  LDL.LU R2, [R1+0x270] ;  /* 0x0002700001027983 */ /* 0x001ea80000300800 */
[----:B------:R-:W2:Y:S01]  /*b3d0*/  LDL.LU R0, [R1+0x274] ;  /* 0x0002740001007983 */ /* 0x000ea20000300800 */
[----:B---3--:R-:W-:-:S03]  /*b3e0*/  FADD R130, R129, R130 ;  /* 0x0000008281827221 */ /* 0x008fc60000000000 */
[----:B------:R-:W3:Y:S04]  /*b3f0*/  LDL.LU R129, [R1+0x4c8] ;  /* 0x0004c80001817983 */ /* 0x000ee80000300800 */
[----:B------:R0:W-:Y:S04]  /*b400*/  STL [R1+0x234], R130 ;  /* 0x0002348201007387 */ /* 0x0001e80000100800 */
[----:B0-----:R-:W3:Y:S01]  /*b410*/  LDL.LU R130, [R1+0x4c4] ;  /* 0x0004c40001827983 */ /* 0x001ee20000300800 */
[----:B----4-:R-:W-:-:S03]  /*b420*/  FADD R132, R131, R132 ;  /* 0x0000008483847221 */ /* 0x010fc60000000000 */
[----:B------:R-:W4:Y:S01]  /*b430*/  LDL.LU R131, [R1+0x4c0] ;  /* 0x0004c00001837983 */ /* 0x000f220000300800 */
[----:B--2---:R-:W-:-:S03]  /*b440*/  FADD R134, R133, R134 ;  /* 0x0000008685867221 */ /* 0x004fc60000000000 */
[----:B------:R0:W-:Y:S01]  /*b450*/  STL [R1+0x238], R132 ;  /* 0x0002388401007387 */ /* 0x0001e20000100800 */
[----:B------:R-:W-:-:S03]  /*b460*/  FADD R136, R135, R136 ;  /* 0x0000008887887221 */ /* 0x000fc60000000000 */
[----:B0-----:R-:W2:Y:S01]  /*b470*/  LDL.LU R132, [R1+0x4bc] ;  /* 0x0004bc0001847983 */ /* 0x001ea20000300800 */
[----:B------:R-:W-:-:S03]  /*b480*/  FADD R150, R151, R150 ;  /* 0x0000009697967221 */ /* 0x000fc60000000000 */
[----:B------:R-:W2:Y:S01]  /*b490*/  LDL.LU R133, [R1+0x4b8] ;  /* 0x0004b80001857983 */ /* 0x000ea20000300800 */
[----:B------:R-:W-:-:S03]  /*b4a0*/  FADD R148, R149, R148 ;  /* 0x0000009495947221 */ /* 0x000fc60000000000 */
[----:B------:R0:W-:Y:S01]  /*b4b0*/  STL [R1+0x23c], R134 ;  /* 0x00023c8601007387 */ /* 0x0001e20000100800 */
[----:B------:R-:W-:-:S01]  /*b4c0*/  FADD R146, R147, R146 ;  /* 0x0000009293927221 */ /* 0x000fc20000000000 */
[----:B------:R-:W-:Y:S02]  /*b4d0*/  FADD R144, R145, R144 ;  /* 0x0000009091907221 */ /* 0x000fe40000000000 */
[----:B0-----:R-:W2:Y:S01]  /*b4e0*/  LDL.LU R134, [R1+0x4b4] ;  /* 0x0004b40001867983 */ /* 0x001ea20000300800 */
[----:B------:R-:W-:-:S03]  /*b4f0*/  FADD R143, R24, R143 ;  /* 0x0000008f188f7221 */ /* 0x000fc60000000000 */
[----:B------:R-:W2:Y:S01]  /*b500*/  LDL.LU R135, [R1+0x4b0] ;  /* 0x0004b00001877983 */ /* 0x000ea20000300800 */
[----:B------:R-:W-:-:S03]  /*b510*/  FADD R142, R25, R142 ;  /* 0x0000008e198e7221 */ /* 0x000fc60000000000 */
[----:B------:R0:W-:Y:S01]  /*b520*/  STL [R1+0x240], R136 ;  /* 0x0002408801007387 */ /* 0x0001e20000100800 */
[----:B------:R-:W-:-:S01]  /*b530*/  FADD R141, R26, R141 ;  /* 0x0000008d1a8d7221 */ /* 0x000fc20000000000 */
[----:B------:R-:W-:Y:S01]  /*b540*/  FADD R140, R27, R140 ;  /* 0x0000008c1b8c7221 */ /* 0x000fe20000000000 */
[----:B------:R-:W-:-:S01]  /*b550*/  FADD R139, R28, R139 ;  /* 0x0000008b1c8b7221 */ /* 0x000fc20000000000 */
[----:B0-----:R-:W2:Y:S01]  /*b560*/  LDL.LU R136, [R1+0x4ac] ;  /* 0x0004ac0001887983 */ /* 0x001ea20000300800 */
[----:B------:R-:W-:-:S03]  /*b570*/  FADD R138, R29, R138 ;  /* 0x0000008a1d8a7221 */ /* 0x000fc60000000000 */
[----:B------:R0:W-:Y:S01]  /*b580*/  STL [R1+0x244], R150 ;  /* 0x0002449601007387 */ /* 0x0001e20000100800 */
[----:B------:R-:W-:-:S03]  /*b590*/  FADD R137, R30, R137 ;  /* 0x000000891e897221 */ /* 0x000fc60000000000 */
[----:B------:R1:W-:Y:S01]  /*b5a0*/  STL [R1+0x248], R148 ;  /* 0x0002489401007387 */ /* 0x0003e20000100800 */
[----:B------:R-:W-:-:S03]  /*b5b0*/  FADD R2, R31, R2 ;  /* 0x000000021f027221 */ /* 0x000fc60000000000 */
[----:B------:R1:W-:Y:S01]  /*b5c0*/  STL [R1+0x24c], R146 ;  /* 0x00024c9201007387 */ /* 0x0003e20000100800 */
[----:B------:R-:W-:-:S03]  /*b5d0*/  FADD R0, R32, R0 ;  /* 0x0000000020007221 */ /* 0x000fc60000000000 */
[----:B------:R1:W-:Y:S04]  /*b5e0*/  STL [R1+0x250], R144 ;  /* 0x0002509001007387 */ /* 0x0003e80000100800 */
[----:B------:R1:W-:Y:S04]  /*b5f0*/  STL [R1+0x254], R143 ;  /* 0x0002548f01007387 */ /* 0x0003e80000100800 */
[----:B------:R1:W-:Y:S04]  /*b600*/  STL [R1+0x258], R142 ;  /* 0x0002588e01007387 */ /* 0x0003e80000100800 */
[----:B------:R1:W-:Y:S04]  /*b610*/  STL [R1+0x25c], R141 ;  /* 0x00025c8d01007387 */ /* 0x0003e80000100800 */
[----:B------:R1:W-:Y:S04]  /*b620*/  STL [R1+0x260], R140 ;  /* 0x0002608c01007387 */ /* 0x0003e80000100800 */
[----:B------:R1:W-:Y:S04]  /*b630*/  STL [R1+0x264], R139 ;  /* 0x0002648b01007387 */ /* 0x0003e80000100800 */
[----:B------:R1:W-:Y:S04]  /*b640*/  STL [R1+0x268], R138 ;  /* 0x0002688a01007387 */ /* 0x0003e80000100800 */
[----:B------:R-:W3:Y:S04]  /*b650*/  LDL.LU R151, [R1+0x278] ;  /* 0x0002780001977983 */ /* 0x000ee80000300800 */
[----:B------:R1:W-:Y:S04]  /*b660*/  STL [R1+0x26c], R137 ;  /* 0x00026c8901007387 */ /* 0x0003e80000100800 */
[----:B0-----:R-:W4:Y:S04]  /*b670*/  LDL.LU R150, [R1+0x27c] ;  /* 0x00027c0001967983 */ /* 0x001f280000300800 */
[----:B------:R0:W-:Y:S04]  /*b680*/  STL [R1+0x270], R2 ;  /* 0x0002700201007387 */ /* 0x0001e80000100800 */
[----:B------:R-:W2:Y:S04]  /*b690*/  LDL.LU R149, [R1+0x280] ;  /* 0x0002800001957983 */ /* 0x000ea80000300800 */
[----:B------:R0:W-:Y:S04]  /*b6a0*/  STL [R1+0x274], R0 ;  /* 0x0002740001007387 */ /* 0x0001e80000100800 */
[----:B-1----:R-:W2:Y:S04]  /*b6b0*/  LDL.LU R148, [R1+0x284] ;  /* 0x0002840001947983 */ /* 0x002ea80000300800 */
        /* <DEDUP_REMOVED lines=13> */
[----:B---3--:R-:W-:-:S05]  /*b790*/  FADD R151, R33, R151 ;  /* 0x0000009721977221 */ /* 0x008fca0000000000 */
[----:B------:R0:W-:Y:S01]  /*b7a0*/  STL [R1+0x278], R151 ;  /* 0x0002789701007387 */ /* 0x0001e20000100800 */
[----:B----4-:R-:W-:-:S05]  /*b7b0*/  FADD R150, R34, R150 ;  /* 0x0000009622967221 */ /* 0x010fca0000000000 */
[----:B------:R1:W-:Y:S01]  /*b7c0*/  STL [R1+0x27c], R150 ;  /* 0x00027c9601007387 */ /* 0x0003e20000100800 */
[----:B--2---:R-:W-:-:S05]  /*b7d0*/  FADD R149, R35, R149 ;  /* 0x0000009523957221 */ /* 0x004fca0000000000 */
[----:B------:R2:W-:Y:S01]  /*b7e0*/  STL [R1+0x280], R149 ;  /* 0x0002809501007387 */ /* 0x0005e20000100800 */
[----:B------:R-:W-:-:S01]  /*b7f0*/  FADD R148, R36, R148 ;  /* 0x0000009424947221 */ /* 0x000fc20000000000 */
[----:B------:R-:W-:-:S04]  /*b800*/  FADD R147, R37, R147 ;  /* 0x0000009325937221 */ /* 0x000fc80000000000 */
[----:B------:R3:W-:Y:S01]  /*b810*/  STL [R1+0x284], R148 ;  /* 0x0002849401007387 */ /* 0x0007e20000100800 */
[----:B------:R-:W-:-:S03]  /*b820*/  FADD R146, R38, R146 ;  /* 0x0000009226927221 */ /* 0x000fc60000000000 */
        /* <DEDUP_REMOVED lines=20> */
[----:B0-----:R-:W4:Y:S01]  /*b970*/  LDL.LU R151, [R1+0x2bc] ;  /* 0x0002bc0001977983 */ /* 0x001f220000300800 */
[----:B------:R-:W-:-:S03]  /*b980*/  FADD R0, R49, R0 ;  /* 0x0000000031007221 */ /* 0x000fc60000000000 */
[----:B------:R0:W-:Y:S04]  /*b990*/  STL [R1+0x2b0], R137 ;  /* 0x0002b08901007387 */ /* 0x0001e80000100800 */
[----:B-1----:R-:W4:Y:S04]  /*b9a0*/  LDL.LU R150, [R1+0x2c0] ;  /* 0x0002c00001967983 */ /* 0x002f280000300800 */
[----:B------:R1:W-:Y:S04]  /*b9b0*/  STL [R1+0x2b4], R2 ;  /* 0x0002b40201007387 */ /* 0x0003e80000100800 */
[----:B--2---:R-:W2:Y:S04]  /*b9c0*/  LDL.LU R149, [R1+0x2c4] ;  /* 0x0002c40001957983 */ /* 0x004ea80000300800 */
[----:B------:R1:W-:Y:S04]  /*b9d0*/  STL [R1+0x2b8], R0 ;  /* 0x0002b80001007387 */ /* 0x0003e80000100800 */
[----:B---3--:R-:W3:Y:S04]  /*b9e0*/  LDL.LU R148, [R1+0x2c8] ;  /* 0x0002c80001947983 */ /* 0x008ee80000300800 */
[----:B----4-:R-:W4:Y:S04]  /*b9f0*/  LDL.LU R147, [R1+0x2cc] ;  /* 0x0002cc0001937983 */ /* 0x010f280000300800 */
[----:B------:R-:W4:Y:S04]  /*ba00*/  LDL.LU R146, [R1+0x2d0] ;  /* 0x0002d00001927983 */ /* 0x000f280000300800 */
        /* <DEDUP_REMOVED lines=8> */
[----:B0-----:R-:W4:Y:S04]  /*ba90*/  LDL.LU R137, [R1+0x2f4] ;  /* 0x0002f40001897983 */ /* 0x001f280000300800 */
[----:B-1----:R-:W4:Y:S04]  /*baa0*/  LDL.LU R2, [R1+0x2f8] ;  /* 0x0002f80001027983 */ /* 0x002f280000300800 */
[----:B------:R-:W4:Y:S01]  /*bab0*/  LDL.LU R0, [R1+0x2fc] ;  /* 0x0002fc0001007983 */ /* 0x000f220000300800 */
[----:B------:R-:W-:-:S01]  /*bac0*/  FADD R151, R50, R151 ;  /* 0x0000009732977221 */ /* 0x000fc20000000000 */
[----:B------:R-:W-:-:S04]  /*bad0*/  FADD R150, R51, R150 ;  /* 0x0000009633967221 */ /* 0x000fc80000000000 */
[----:B------:R0:W-:Y:S01]  /*bae0*/  STL [R1+0x2bc], R151 ;  /* 0x0002bc9701007387 */ /* 0x0001e20000100800 */
[----:B--2---:R-:W-:-:S03]  /*baf0*/  FADD R149, R52, R149 ;  /* 0x0000009534957221 */ /* 0x004fc60000000000 */
[----:B------:R1:W-:Y:S01]  /*bb00*/  STL [R1+0x2c0], R150 ;  /* 0x0002c09601007387 */ /* 0x0003e20000100800 */
[----:B---3--:R-:W-:-:S03]  /*bb10*/  FADD R148, R53, R148 ;  /* 0x0000009435947221 */ /* 0x008fc60000000000 */
[----:B------:R2:W-:Y:S01]  /*bb20*/  STL [R1+0x2c4], R149 ;  /* 0x0002c49501007387 */ /* 0x0005e20000100800 */
[----:B----4-:R-:W-:-:S03]  /*bb30*/  FADD R147, R54, R147 ;  /* 0x0000009336937221 */ /* 0x010fc60000000000 */
        /* <DEDUP_REMOVED lines=198> */
[----:B------:R-:W-:Y:S01]  /*c7a0*/  STL [R1+0x3cc], R151 ;  /* 0x0003cc9701007387 */ /* 0x000fe20000100800 */
[----:B--2---:R-:W-:-:S03]  /*c7b0*/  FADD R149, R120, R149 ;  /* 0x0000009578957221 */ /* 0x004fc60000000000 */
[----:B------:R-:W-:Y:S01]  /*c7c0*/  STL [R1+0x3d0], R150 ;  /* 0x0003d09601007387 */ /* 0x000fe20000100800 */
[----:B---3--:R-:W-:-:S03]  /*c7d0*/  FADD R148, R121, R148 ;  /* 0x0000009479947221 */ /* 0x008fc60000000000 */
[----:B------:R-:W-:Y:S01]  /*c7e0*/  STL [R1+0x3d4], R149 ;  /* 0x0003d49501007387 */ /* 0x000fe20000100800 */
[----:B----4-:R-:W-:-:S03]  /*c7f0*/  FADD R147, R122, R147 ;  /* 0x000000937a937221 */ /* 0x010fc60000000000 */
[----:B------:R-:W-:Y:S01]  /*c800*/  STL [R1+0x3d8], R148 ;  /* 0x0003d89401007387 */ /* 0x000fe20000100800 */
[----:B------:R-:W-:-:S03]  /*c810*/  FADD R146, R123, R146 ;  /* 0x000000927b927221 */ /* 0x000fc60000000000 */
        /* <DEDUP_REMOVED lines=18> */
[----:B------:R-:W-:Y:S04]  /*c940*/  STL [R1+0x400], R138 ;  /* 0x0004008a01007387 */ /* 0x000fe80000100800 */
[----:B------:R0:W-:Y:S04]  /*c950*/  STL [R1+0x404], R137 ;  /* 0x0004048901007387 */ /* 0x0001e80000100800 */
[----:B0-----:R-:W2:Y:S01]  /*c960*/  LDL.LU R137, [R1+0x410] ;  /* 0x0004100001897983 */ /* 0x001ea20000300800 */
[----:B------:R-:W-:-:S01]  /*c970*/  FADD R2, R133, R2 ;  /* 0x0000000285027221 */ /* 0x000fc20000000000 */
[----:B------:R-:W-:-:S02]  /*c980*/  FADD R0, R134, R0 ;  /* 0x0000000086007221 */ /* 0x000fc40000000000 */
[----:B------:R-:W3:Y:S04]  /*c990*/  LDL.LU R138, [R1+0x414] ;  /* 0x00041400018a7983 */ /* 0x000ee80000300800 */
[----:B------:R-:W-:Y:S04]  /*c9a0*/  STL [R1+0x408], R2 ;  /* 0x0004080201007387 */ /* 0x000fe80000100800 */
[----:B------:R-:W4:Y:S04]  /*c9b0*/  LDL.LU R139, [R1+0x418] ;  /* 0x00041800018b7983 */ /* 0x000f280000300800 */
[----:B------:R0:W-:Y:S04]  /*c9c0*/  STL [R1+0x40c], R0 ;  /* 0x00040c0001007387 */ /* 0x0001e80000100800 */
        /* <DEDUP_REMOVED lines=13> */
[----:B------:R-:W4:Y:S01]  /*caa0*/  LDL.LU R2, [R1+0x450] ;  /* 0x0004500001027983 */ /* 0x000f220000300800 */
[----:B--2---:R-:W-:-:S05]  /*cab0*/  FADD R137, R135, R137 ;  /* 0x0000008987897221 */ /* 0x004fca0000000000 */
[----:B------:R0:W-:Y:S04]  /*cac0*/  STL [R1+0x410], R137 ;  /* 0x0004108901007387 */ /* 0x0001e80000100800 */
[----:B0-----:R-:W4:Y:S01]  /*cad0*/  LDL.LU R137, [R1+0x4a8] ;  /* 0x0004a80001897983 */ /* 0x001f220000300800 */
[----:B---3--:R-:W-:-:S05]  /*cae0*/  FADD R138, R136, R138 ;  /* 0x0000008a888a7221 */ /* 0x008fca0000000000 */
[----:B------:R0:W-:Y:S04]  /*caf0*/  STL [R1+0x414], R138 ;  /* 0x0004148a01007387 */ /* 0x0001e80000100800 */
[----:B0-----:R-:W2:Y:S01]  /*cb00*/  LDL.LU R138, [R1+0x4a4] ;  /* 0x0004a400018a7983 */ /* 0x001ea20000300800 */
[----:B----4-:R-:W-:-:S05]  /*cb10*/  FADD R139, R137, R139 ;  /* 0x0000008b898b7221 */ /* 0x010fca0000000000 */
[----:B------:R0:W-:Y:S04]  /*cb20*/  STL [R1+0x418], R139 ;  /* 0x0004188b01007387 */ /* 0x0001e80000100800 */
[----:B0-----:R-:W3:Y:S01]  /*cb30*/  LDL.LU R139, [R1+0x4a0] ;  /* 0x0004a000018b7983 */ /* 0x001ee20000300800 */
[----:B--2---:R-:W-:-:S05]  /*cb40*/  FADD R140, R138, R140 ;  /* 0x0000008c8a8c7221 */ /* 0x004fca0000000000 */
[----:B------:R0:W-:Y:S04]  /*cb50*/  STL [R1+0x41c], R140 ;  /* 0x00041c8c01007387 */ /* 0x0001e80000100800 */
[----:B0-----:R-:W2:Y:S01]  /*cb60*/  LDL.LU R140, [R1+0x49c] ;  /* 0x00049c00018c7983 */ /* 0x001ea20000300800 */
[----:B---3--:R-:W-:-:S05]  /*cb70*/  FADD R141, R139, R141 ;  /* 0x0000008d8b8d7221 */ /* 0x008fca0000000000 */
        /* <DEDUP_REMOVED lines=34> */
[----:B0-----:R0:W5:Y:S01]  /*cda0*/  LDL.LU R0, [R1+0x46c] ;  /* 0x00046c0001007983 */ /* 0x0011620000300800 */
[----:B------:R-:W-:Y:S01]  /*cdb0*/  UMOV UR6, URZ ;  /* 0x0000003f00067c82 */ /* 0x000fe20008000000 */
[----:B---3--:R-:W-:-:S05]  /*cdc0*/  FADD R2, R2, R151 ;  /* 0x0000009702027221 */ /* 0x008fca0000000000 */
[----:B------:R0:W-:Y:S02]  /*cdd0*/  STL [R1+0x450], R2 ;  /* 0x0004500201007387 */ /* 0x0001e40000100800 */
.L_x_24:
[----:B------:R-:W-:Y:S05]  /*cde0*/  @!P1 BRA `(.L_x_25) ;  /* 0x0000000000049947 */ /* 0x000fea0003800000 */
[----:B------:R-:W-:Y:S01]  /*cdf0*/  BPT.TRAP 0x1 ;  /* 0x000000040000795c */ /* 0x000fe20000300000 */
.L_x_25:
[----:B------:R-:W-:Y:S02]  /*ce00*/  UISETP.GT.U32.AND UP0, UPT, UR13, 0x1, UPT ;  /* 0x000000010d00788c */ /* 0x000fe4000bf04070 */
[----:B------:R-:W-:-:S04]  /*ce10*/  ULEA UR8, UR25, UR11, 0x3 ;  /* 0x0000000b19087291 */ /* 0x000fc8000f8e183f */
[----:B------:R-:W-:Y:S01]  /*ce20*/  UIADD3 UR8, UR8, 0x38, URZ ;  /* 0x0000003808087890 */ /* 0x000fe2000fffe03f */
[----:B------:R-:W-:-:S03]  /*ce30*/  PLOP3.LUT P0, PT, PT, PT, UP0, 0x80, 0x0 ;  /* 0x000000000000781c */ /* 0x000fc60003f0f008 */
[----:B------:R-:W-:-:S09]  /*ce40*/  UPRMT UR8, URZ, 0x654, UR8 ;  /* 0x000006543f087896 */ /* 0x000fd20008000008 */
[----:B------:R-:W-:Y:S01]  /*ce50*/  SYNCS.ARRIVE.TRANS64.RED.A1T0 RZ, [UR8], RZ ;  /* 0x000000ffffff79a7 */ /* 0x000fe20008100408 */
[----:B------:R-:W-:Y:S05]  /*ce60*/  @P0 BRA `(.L_x_26) ;  /* 0x0000000000040947 */ /* 0x000fea0003800000 */
[----:B------:R-:W-:Y:S01]  /*ce70*/  BPT.TRAP 0x1 ;  /* 0x000000040000795c */ /* 0x000fe20000300000 */
.L_x_26:
[----:B------:R-:W-:Y:S02]  /*ce80*/  UISETP.GT.AND UP2, UPT, UR24, 0x1, UPT ;  /* 0x000000011800788c */ /* 0x000fe4000bf44270 */
[----:B------:R-:W-:Y:S02]  /*ce90*/  UIADD3 UR14, UR14, 0x1, URZ ;  /* 0x000000010e0e7890 */ /* 0x000fe4000fffe03f */
[----:B------:R-:W-:Y:S02]  /*cea0*/  UIADD3 UR25, UR25, 0x1, URZ ;  /* 0x0000000119197890 */ /* 0x000fe4000fffe03f */
[----:B------:R-:W-:Y:S01]  /*ceb0*/  PLOP3.LUT P0, PT, PT, PT, UP2, 0x80, 0x0 ;  /* 0x000000000000781c */ /* 0x000fe20003f0f028 */
[----:B------:R-:W-:Y:S02]  /*cec0*/  UISETP.NE.AND UP0, UPT, UR14, 0x7, UPT ;  /* 0x000000070e00788c */ /* 0x000fe4000bf05270 */
[----:B------:R-:W-:Y:S02]  /*ced0*/  UISETP.NE.AND UP1, UPT, UR25, 0x7, UPT ;  /* 0x000000071900788c */ /* 0x000fe4000bf25270 */
[----:B------:R-:W-:-:S02]  /*cee0*/  USEL UR8, URZ, 0x1, UP0 ;  /* 0x000000013f087887 */ /* 0x000fc40008000000 */
[----:B------:R-:W-:Y:S02]  /*cef0*/  UIADD3 UR24, UR24, -0x1, URZ ;  /* 0xffffffff18187890 */ /* 0x000fe4000fffe03f */
[----:B------:R-:W-:Y:S02]  /*cf00*/  USEL UR14, UR14, URZ, UP0 ;  /* 0x0000003f0e0e7287 */ /* 0x000fe40008000000 */
[----:B-----5:R-:W-:Y:S01]  /*cf10*/  LOP3.LUT R0, R0, UR8, RZ, 0x3c, !PT ;  /* 0x0000000800007c12 */ /* 0x020fe2000f8e3cff */
[----:B------:R-:W-:Y:S01]  /*cf20*/  USEL UR25, UR25, URZ, UP1 ;  /* 0x0000003f19197287 */ /* 0x000fe20008800000 */
[----:B------:R-:W-:Y:S01]  /*cf30*/  UMOV UR8, 0x1 ;  /* 0x0000000100087882 */ /* 0x000fe20000000000 */
[----:B------:R-:W-:Y:S10]  /*cf40*/  @P0 BRA `(.L_x_27) ;  /* 0xffffff9c00bc0947 */ /* 0x000ff4000383ffff */
.L_x_19:
[----:B------:R-:W-:-:S04]  /*cf50*/  UISETP.NE.AND UP0, UPT, UR6, URZ, UPT ;  /* 0x0000003f0600728c */ /* 0x000fc8000bf05270 */
[----:B------:R-:W-:-:S06]  /*cf60*/  USEL UR6, URZ, 0x1, !UP0 ;  /* 0x000000013f067887 */ /* 0x000fcc000c000000 */
[----:B------:R-:W-:-:S13]  /*cf70*/  ISETP.NE.AND P0, PT, RZ, UR6, PT ;  /* 0x00000006ff007c0c */ /* 0x000fda000bf05270 */
[----:B------:R-:W-:Y:S05]  /*cf80*/  @!P0 BRA `(.L_x_28) ;  /* 0x0000003800108947 */ /* 0x000fea0003800000 */
[----:B------:R1:W-:Y:S04]  /*cf90*/  STL [R1+0x61c], R43 ;  /* 0x00061c2b01007387 */ /* 0x0003e80000100800 */
[----:B-1----:R-:W3:Y:S04]  /*cfa0*/  LDL.LU R43, [R1] ;  /* 0x00000000012b7983 */ /* 0x002ee80000300800 */
[----:B------:R1:W-:Y:S04]  /*cfb0*/  STL [R1+0x618], R44 ;  /* 0x0006182c01007387 */ /* 0x0003e80000100800 */
[----:B-1----:R-:W4:Y:S04]  /*cfc0*/  LDL.LU R44, [R1+0x4] ;  /* 0x00000400012c7983 */ /* 0x002f280000300800 */
[----:B------:R1:W-:Y:S04]  /*cfd0*/  STL [R1+0x614], R45 ;  /* 0x0006142d01007387 */ /* 0x0003e80000100800 */
[----:B-1----:R-:W5:Y:S04]  /*cfe0*/  LDL.LU R45, [R1+0x8] ;  /* 0x00000800012d7983 */ /* 0x002f680000300800 */
[----:B------:R1:W-:Y:S04]  /*cff0*/  STL [R1+0x610], R46 ;  /* 0x0006102e01007387 */ /* 0x0003e80000100800 */
[----:B-1----:R-:W2:Y:S04]  /*d000*/  LDL.LU R46, [R1+0xc] ;  /* 0x00000c00012e7983 */ /* 0x002ea80000300800 */
        /* <DEDUP_REMOVED lines=138> */
[----:B------:R-:W2:Y:S04]  /*d8b0*/  LDL.LU R0, [R1+0x1b0] ;  /* 0x0001b00001007983 */ /* 0x000ea80000300800 */
[----:B0-----:R-:W2:Y:S04]  /*d8c0*/  LDL.LU R2, [R1+0x204] ;  /* 0x0002040001027983 */ /* 0x001ea80000300800 */
[----:B------:R0:W-:Y:S04]  /*d8d0*/  STL [R1+0x4f8], R116 ;  /* 0x0004f87401007387 */ /* 0x0001e80000100800 */
        /* <DEDUP_REMOVED lines=66> */
[----:B0-----:R-:W2:Y:S01]  /*dd00*/  LDL.LU R149, [R1+0x12c] ;  /* 0x00012c0001957983 */ /* 0x001ea20000300800 */
[----:B---3--:R-:W-:-:S03]  /*dd10*/  FADD R3, R43, R3 ;  /* 0x000000032b037221 */ /* 0x008fc60000000000 */
[----:B------:R0:W-:Y:S01]  /*dd20*/  STL [R1+0x470], R150 ;  /* 0x0004709601007387 */ /* 0x0001e20000100800 */
[----:B----4-:R-:W-:Y:S01]  /*dd30*/  FADD R4, R44, R4 ;  /* 0x000000042c047221 */ /* 0x010fe20000000000 */
[----:B-----5:R-:W-:Y:S01]  /*dd40*/  FADD R5, R45, R5 ;  /* 0x000000052d057221 */ /* 0x020fe20000000000 */
[----:B--2---:R-:W-:Y:S01]  /*dd50*/  FADD R6, R46, R6 ;  /* 0x000000062e067221 */ /* 0x004fe20000000000 */
[----:B------:R-:W-:Y:S01]  /*dd60*/  FADD R7, R47, R7 ;  /* 0x000000072f077221 */ /* 0x000fe20000000000 */
[----:B0-----:R-:W2:Y:S04]  /*dd70*/  LDL.LU R150, [R1+0x128] ;  /* 0x0001280001967983 */ /* 0x001ea80000300800 */
[----:B------:R0:W-:Y:S01]  /*dd80*/  STL [R1+0x46c], R151 ;  /* 0x00046c9701007387 */ /* 0x0001e20000100800 */
[----:B------:R-:W-:Y:S01]  /*dd90*/  FADD R8, R48, R8 ;  /* 0x0000000830087221 */ /* 0x000fe20000000000 */
[----:B------:R-:W-:Y:S01]  /*dda0*/  FADD R9, R49, R9 ;  /* 0x0000000931097221 */ /* 0x000fe20000000000 */
[----:B------:R-:W-:Y:S01]  /*ddb0*/  FADD R10, R50, R10 ;  /* 0x0000000a320a7221 */ /* 0x000fe20000000000 */
[----:B0-----:R-:W3:Y:S04]  /*ddc0*/  LDL.LU R151, [R1+0x124] ;  /* 0x0001240001977983 */ /* 0x001ee80000300800 */
[----:B------:R-:W4:Y:S04]  /*ddd0*/  LDL.LU R43, [R1+0x61c] ;  /* 0x00061c00012b7983 */ /* 0x000f280000300800 */
[----:B------:R-:W5:Y:S04]  /*dde0*/  LDL.LU R44, [R1+0x618] ;  /* 0x00061800012c7983 */ /* 0x000f680000300800 */
[----:B------:R-:W4:Y:S04]  /*ddf0*/  LDL.LU R45, [R1+0x614] ;  /* 0x00061400012d7983 */ /* 0x000f280000300800 */
[----:B------:R-:W5:Y:S01]  /*de00*/  LDL.LU R46, [R1+0x610] ;  /* 0x00061000012e7983 */ /* 0x000f620000300800 */
[----:B------:R-:W-:-:S03]  /*de10*/  FADD R11, R51, R11 ;  /* 0x0000000b330b7221 */ /* 0x000fc60000000000 */
[----:B------:R-:W4:Y:S01]  /*de20*/  LDL.LU R47, [R1+0x60c] ;  /* 0x00060c00012f7983 */ /* 0x000f220000300800 */
[----:B------:R-:W-:-:S03]  /*de30*/  FADD R12, R52, R12 ;  /* 0x0000000c340c7221 */ /* 0x000fc60000000000 */
        /* <DEDUP_REMOVED lines=132> */
[----:B------:R-:W5:Y:S04]  /*e680*/  LDL.LU R114, [R1+0x500] ;  /* 0x0005000001727983 */ /* 0x000f680000300800 */
[----:B------:R-:W5:Y:S01]  /*e690*/  LDL.LU R115, [R1+0x4fc] ;  /* 0x0004fc0001737983 */ /* 0x000f620000300800 */
[----:B------:R-:W-:Y:S01]  /*e6a0*/  FADD R206, R149, R206 ;  /* 0x000000ce95ce7221 */ /* 0x000fe20000000000 */
[----:B------:R-:W-:Y:S01]  /*e6b0*/  FADD R237, R118, R237 ;  /* 0x000000ed76ed7221 */ /* 0x000fe20000000000 */
[----:B------:R-:W-:Y:S01]  /*e6c0*/  FADD R236, R119, R236 ;  /* 0x000000ec77ec7221 */ /* 0x000fe20000000000 */
[----:B------:R0:W-:Y:S01]  /*e6d0*/  STL [R1+0x200], R116 ;  /* 0x0002007401007387 */ /* 0x0001e20000100800 */
[----:B------:R-:W-:Y:S01]  /*e6e0*/  FADD R235, R120, R235 ;  /* 0x000000eb78eb7221 */ /* 0x000fe20000000000 */
        /* <DEDUP_REMOVED lines=8> */
[----:B0-----:R-:W4:Y:S01]  /*e770*/  LDL.LU R116, [R1+0x1b4] ;  /* 0x0001b40001747983 */ /* 0x001f220000300800 */
[----:B------:R-:W-:Y:S01]  /*e780*/  FADD R226, R129, R226 ;  /* 0x000000e281e27221 */ /* 0x000fe20000000000 */
[----:B------:R-:W-:Y:S01]  /*e790*/  FADD R225, R130, R225 ;  /* 0x000000e182e17221 */ /* 0x000fe20000000000 */
[----:B------:R-:W-:Y:S01]  /*e7a0*/  FADD R224, R131, R224 ;  /* 0x000000e083e07221 */ /* 0x000fe20000000000 */
[----:B------:R-:W4:Y:S01]  /*e7b0*/  LDL.LU R148, [R1+0x208] ;  /* 0x0002080001947983 */ /* 0x000f220000300800 */
[----:B------:R-:W-:Y:S01]  /*e7c0*/  FADD R223, R132, R223 ;  /* 0x000000df84df7221 */ /* 0x000fe20000000000 */
[----:B------:R-:W-:Y:S01]  /*e7d0*/  FADD R216, R139, R216 ;  /* 0x000000d88bd87221 */ /* 0x000fe20000000000 */
[----:B------:R-:W-:Y:S01]  /*e7e0*/  FADD R222, R133, R222 ;  /* 0x000000de85de7221 */ /* 0x000fe20000000000 */
        /* <DEDUP_REMOVED lines=8> */
[----:B------:R-:W5:Y:S01]  /*e870*/  LDL.LU R149, [R1+0x20c] ;  /* 0x00020c0001957983 */ /* 0x000f620000300800 */
[----:B------:R-:W-:Y:S01]  /*e880*/  FADD R212, R143, R212 ;  /* 0x000000d48fd47221 */ /* 0x000fe20000000000 */
[----:B------:R-:W-:Y:S01]  /*e890*/  FADD R218, R137, R218 ;  /* 0x000000da89da7221 */ /* 0x000fe20000000000 */
[----:B------:R-:W-:Y:S01]  /*e8a0*/  FADD R211, R144, R211 ;  /* 0x000000d390d37221 */ /* 0x000fe20000000000 */
[----:B------:R-:W5:Y:S01]  /*e8b0*/  LDL.LU R118, [R1+0x1bc] ;  /* 0x0001bc0001767983 */ /* 0x000f620000300800 */
[----:B------:R-:W-:Y:S01]  /*e8c0*/  FADD R217, R138, R217 ;  /* 0x000000d98ad97221 */ /* 0x000fe20000000000 */
[----:B------:R-:W-:Y:S01]  /*e8d0*/  FADD R210, R145, R210 ;  /* 0x000000d291d27221 */ /* 0x000fe20000000000 */
[----:B---3--:R-:W-:Y:S01]  /*e8e0*/  FADD R204, R151, R204 ;  /* 0x000000cc97cc7221 */ /* 0x008fe20000000000 */
[----:B------:R-:W3:Y:S01]  /*e8f0*/  LDL.LU R0, [R1+0x210] ;  /* 0x0002100001007983 */ /* 0x000ee20000300800 */
[----:B------:R-:W-:Y:S01]  /*e900*/  FADD R209, R146, R209 ;  /* 0x000000d192d17221 */ /* 0x000fe20000000000 */
[----:B--2---:R-:W-:Y:S01]  /*e910*/  FADD R205, R150, R205 ;  /* 0x000000cd96cd7221 */ /* 0x004fe20000000000 */
[----:B------:R-:W-:Y:S01]  /*e920*/  FADD R208, R147, R208 ;  /* 0x000000d093d07221 */ /* 0x000fe20000000000 */
[----:B------:R-:W2:Y:S04]  /*e930*/  LDL.LU R119, [R1+0x1c0] ;  /* 0x0001c00001777983 */ /* 0x000ea80000300800 */
[----:B0-----:R-:W2:Y:S04]  /*e940*/  LDL.LU R2, [R1+0x214] ;  /* 0x0002140001027983 */ /* 0x001ea80000300800 */
        /* <DEDUP_REMOVED lines=29> */
[----:B------:R-:W2:Y:S01]  /*eb20*/  LDL.LU R147, [R1+0x250] ;  /* 0x0002500001937983 */ /* 0x000ea20000300800 */
[----:B----4-:R-:W-:-:S03]  /*eb30*/  FADD R148, R116, R148 ;  /* 0x0000009474947221 */ /* 0x010fc60000000000 */
[----:B------:R-:W4:Y:S04]  /*eb40*/  LDL.LU R116, [R1+0x4f8] ;  /* 0x0004f80001747983 */ /* 0x000f280000300800 */
[----:B------:R0:W-:Y:S01]  /*eb50*/  STL [R1+0x208], R148 ;  /* 0x0002089401007387 */ /* 0x0001e20000100800 */
[----:B-----5:R-:W-:-:S03]  /*eb60*/  FADD R149, R117, R149 ;  /* 0x0000009575957221 */ /* 0x020fc60000000000 */
[----:B0-----:R-:W5:Y:S04]  /*eb70*/  LDL.LU R148, [R1+0x254] ;  /* 0x0002540001947983 */ /* 0x001f680000300800 */
[----:B------:R-:W4:Y:S04]  /*eb80*/  LDL.LU R117, [R1+0x4f4] ;  /* 0x0004f40001757983 */ /* 0x000f280000300800 */
[----:B------:R0:W-:Y:S04]  /*eb90*/  STL [R1+0x20c], R149 ;  /* 0x00020c9501007387 */ /* 0x0001e80000100800 */
[----:B0-----:R-:W4:Y:S01]  /*eba0*/  LDL.LU R149, [R1+0x258] ;  /* 0x0002580001957983 */ /* 0x001f220000300800 */
[----:B---3--:R-:W-:Y:S01]  /*ebb0*/  FADD R0, R118, R0 ;  /* 0x0000000076007221 */ /* 0x008fe20000000000 */
[----:B--2---:R-:W-:-:S02]  /*ebc0*/  FADD R2, R119, R2 ;  /* 0x0000000277027221 */ /* 0x004fc40000000000 */
[----:B------:R-:W2:Y:S01]  /*ebd0*/  LDL.LU R118, [R1+0x4f0] ;  /* 0x0004f00001767983 */ /* 0x000ea20000300800 */
[----:B------:R-:W-:-:S03]  /*ebe0*/  FADD R121, R120, R121 ;  /* 0x0000007978797221 */ /* 0x000fc60000000000 */
[----:B------:R0:W-:Y:S01]  /*ebf0*/  STL [R1+0x210], R0 ;  /* 0x0002100001007387 */ /* 0x0001e20000100800 */
[----:B------:R-:W-:-:S03]  /*ec00*/  FADD R123, R122, R123 ;  /* 0x0000007b7a7b7221 */ /* 0x000fc60000000000 */
[----:B0-----:R-:W3:Y:S04]  /*ec10*/  LDL.LU R0, [R1+0x25c] ;  /* 0x00025c0001007983 */ /* 0x001ee80000300800 */
[----:B------:R-:W2:Y:S04]  /*ec20*/  LDL.LU R119, [R1+0x4ec] ;  /* 0x0004ec0001777983 */ /* 0x000ea80000300800 */
[----:B------:R0:W-:Y:S01]  /*ec30*/  STL [R1+0x214], R2 ;  /* 0x0002140201007387 */ /* 0x0001e20000100800 */
[----:B------:R-:W-:Y:S01]  /*ec40*/  FADD R125, R124, R125 ;  /* 0x0000007d7c7d7221 */ /* 0x000fe20000000000 */
[----:B------:R-:W-:-:S02]  /*ec50*/  FADD R127, R126, R127 ;  /* 0x0000007f7e7f7221 */ /* 0x000fc40000000000 */
[----:B0-----:R-:W2:Y:S04]  /*ec60*/  LDL.LU R2, [R1+0x260] ;  /* 0x0002600001027983 */ /* 0x001ea80000300800 */
[----:B------:R-:W2:Y:S04]  /*ec70*/  LDL.LU R120, [R1+0x4e8] ;  /* 0x0004e80001787983 */ /* 0x000ea80000300800 */
[----:B------:R0:W-:Y:S01]  /*ec80*/  STL [R1+0x218], R121 ;  /* 0x0002187901007387 */ /* 0x0001e20000100800 */
[----:B------:R-:W-:-:S03]  /*ec90*/  FADD R129, R128, R129 ;  /* 0x0000008180817221 */ /* 0x000fc60000000000 */
        /* <DEDUP_REMOVED lines=42> */
[----:B------:R0:W-:Y:S04]  /*ef40*/  STL [R1+0x244], R144 ;  /* 0x0002449001007387 */ /* 0x0001e80000100800 */
[----:B0-----:R-:W2:Y:S04]  /*ef50*/  LDL.LU R144, [R1+0x278] ;  /* 0x0002780001907983 */ /* 0x001ea80000300800 */
[----:B------:R-:W2:Y:S04]  /*ef60*/  LDL.LU R138, [R1+0x4a0] ;  /* 0x0004a000018a7983 */ /* 0x000ea80000300800 */
[----:B------:R0:W-:Y:S04]  /*ef70*/  STL [R1+0x248], R145 ;  /* 0x0002489101007387 */ /* 0x0001e80000100800 */
[----:B0-----:R-:W2:Y:S04]  /*ef80*/  LDL.LU R145, [R1+0x27c] ;  /* 0x00027c0001917983 */ /* 0x001ea80000300800 */
[----:B------:R0:W-:Y:S01]  /*ef90*/  STL [R1+0x24c], R146 ;  /* 0x00024c9201007387 */ /* 0x0001e20000100800 */
[----:B-----5:R-:W-:-:S03]  /*efa0*/  FADD R148, R24, R148 ;  /* 0x0000009418947221 */ /* 0x020fc60000000000 */
[----:B0-----:R-:W5:Y:S04]  /*efb0*/  LDL.LU R146, [R1+0x280] ;  /* 0x0002800001927983 */ /* 0x001f680000300800 */
[----:B------:R0:W-:Y:S04]  /*efc0*/  STL [R1+0x250], R147 ;  /* 0x0002509301007387 */ /* 0x0001e80000100800 */
[----:B0-----:R-:W5:Y:S01]  /*efd0*/  LDL.LU R147, [R1+0x284] ;  /* 0x0002840001937983 */ /* 0x001f620000300800 */
[----:B----4-:R-:W-:-:S03]  /*efe0*/  FADD R149, R25, R149 ;  /* 0x0000009519957221 */ /* 0x010fc60000000000 */
[----:B------:R0:W-:Y:S04]  /*eff0*/  STL [R1+0x254], R148 ;  /* 0x0002549401007387 */ /* 0x0001e80000100800 */
[----:B0-----:R-:W4:Y:S04]  /*f000*/  LDL.LU R148, [R1+0x288] ;  /* 0x0002880001947983 */ /* 0x001f280000300800 */
[----:B------:R0:W-:Y:S04]  /*f010*/  STL [R1+0x258], R149 ;  /* 0x0002589501007387 */ /* 0x0001e80000100800 */
[----:B0-----:R-:W4:Y:S04]  /*f020*/  LDL.LU R149, [R1+0x28c] ;  /* 0x00028c0001957983 */ /* 0x001f280000300800 */
[----:B------:R-:W4:Y:S01]  /*f030*/  LDL.LU R150, [R1+0x290] ;  /* 0x0002900001967983 */ /* 0x000f220000300800 */
[----:B---3--:R-:W-:-:S03]  /*f040*/  FADD R0, R26, R0 ;  /* 0x000000001a007221 */ /* 0x008fc60000000000 */
[----:B------:R-:W3:Y:S01]  /*f050*/  LDL.LU R151, [R1+0x294] ;  /* 0x0002940001977983 */ /* 0x000ee20000300800 */
[----:B--2---:R-:W-:-:S03]  /*f060*/  FADD R2, R27, R2 ;  /* 0x000000021b027221 */ /* 0x004fc60000000000 */
[----:B------:R0:W-:Y:S04]  /*f070*/  STL [R1+0x25c], R0 ;  /* 0x00025c0001007387 */ /* 0x0001e80000100800 */
[----:B------:R-:W2:Y:S04]  /*f080*/  LDL.LU R27, [R1+0x2c8] ;  /* 0x0002c800011b7983 */ /* 0x000ea80000300800 */
[----:B------:R-:W2:Y:S04]  /*f090*/  LDL.LU R26, [R1+0x2cc] ;  /* 0x0002cc00011a7983 */ /* 0x000ea80000300800 */
[----:B------:R1:W-:Y:S04]  /*f0a0*/  STL [R1+0x260], R2 ;  /* 0x0002600201007387 */ /* 0x0003e80000100800 */
[----:B------:R-:W2:Y:S04]  /*f0b0*/  LDL.LU R25, [R1+0x2d0] ;  /* 0x0002d00001197983 */ /* 0x000ea80000300800 */
[----:B------:R-:W2:Y:S04]  /*f0c0*/  LDL.LU R24, [R1+0x2d4] ;  /* 0x0002d40001187983 */ /* 0x000ea80000300800 */
[----:B0-----:R-:W2:Y:S04]  /*f0d0*/  LDL.LU R0, [R1+0x2d8] ;  /* 0x0002d80001007983 */ /* 0x001ea80000300800 */
[----:B-1----:R-:W2:Y:S01]  /*f0e0*/  LDL.LU R2, [R1+0x2dc] ;  /* 0x0002dc0001027983 */ /* 0x002ea20000300800 */
[----:B------:R-:W-:-:S05]  /*f0f0*/  FADD R139, R28, R139 ;  /* 0x0000008b1c8b7221 */ /* 0x000fca0000000000 */
[----:B------:R0:W-:Y:S04]  /*f100*/  STL [R1+0x264], R139 ;  /* 0x0002648b01007387 */ /* 0x0001e80000100800 */
[----:B0-----:R-:W2:Y:S01]  /*f110*/  LDL.LU R139, [R1+0x49c] ;  /* 0x00049c00018b7983 */ /* 0x001ea20000300800 */
[----:B------:R-:W-:-:S03]  /*f120*/  FADD R140, R29, R140 ;  /* 0x0000008c1d8c7221 */ /* 0x000fc60000000000 */
[----:B------:R-:W2:Y:S04]  /*f130*/  LDL.LU R28, [R1+0x2c4] ;  /* 0x0002c400011c7983 */ /* 0x000ea80000300800 */
        /* <DEDUP_REMOVED lines=20> */
[----:B------:R0:W-:Y:S01]  /*f280*/  STL [R1+0x27c], R145 ;  /* 0x00027c9101007387 */ /* 0x0001e20000100800 */
[----:B-----5:R-:W-:-:S03]  /*f290*/  FADD R146, R35, R146 ;  /* 0x0000009223927221 */ /* 0x020fc60000000000 */
[----:B0-----:R-:W5:Y:S04]  /*f2a0*/  LDL.LU R145, [R1+0x484] ;  /* 0x0004840001917983 */ /* 0x001f680000300800 */
[----:B------:R-:W5:Y:S04]  /*f2b0*/  LDL.LU R34, [R1+0x2ac] ;  /* 0x0002ac0001227983 */ /* 0x000f680000300800 */
[----:B------:R0:W-:Y:S01]  /*f2c0*/  STL [R1+0x280], R146 ;  /* 0x0002809201007387 */ /* 0x0001e20000100800 */
[----:B------:R-:W-:-:S03]  /*f2d0*/  FADD R147, R36, R147 ;  /* 0x0000009324937221 */ /* 0x000fc60000000000 */
[----:B0-----:R-:W5:Y:S04]  /*f2e0*/  LDL.LU R146, [R1+0x480] ;  /* 0x0004800001927983 */ /* 0x001f680000300800 */
[----:B------:R-:W5:Y:S01]  /*f2f0*/  LDL.LU R35, [R1+0x2a8] ;  /* 0x0002a80001237983 */ /* 0x000f620000300800 */
[----:B----4-:R-:W-:-:S03]  /*f300*/  FADD R148, R37, R148 ;  /* 0x0000009425947221 */ /* 0x010fc60000000000 */
[----:B------:R0:W-:Y:S04]  /*f310*/  STL [R1+0x284], R147 ;  /* 0x0002849301007387 */ /* 0x0001e80000100800 */
[----:B0-----:R-:W4:Y:S01]  /*f320*/  LDL.LU R147, [R1+0x47c] ;  /* 0x00047c0001937983 */ /* 0x001f220000300800 */
[----:B------:R-:W-:-:S03]  /*f330*/  FADD R149, R38, R149 ;  /* 0x0000009526957221 */ /* 0x000fc60000000000 */
[----:B------:R-:W4:Y:S01]  /*f340*/  LDL.LU R36, [R1+0x2a4] ;  /* 0x0002a40001247983 */ /* 0x000f220000300800 */
[----:B------:R-:W-:-:S03]  /*f350*/  FADD R150, R39, R150 ;  /* 0x0000009627967221 */ /* 0x000fc60000000000 */
[----:B------:R0:W-:Y:S04]  /*f360*/  STL [R1+0x288], R148 ;  /* 0x0002889401007387 */ /* 0x0001e80000100800 */
[----:B0-----:R-:W4:Y:S04]  /*f370*/  LDL.LU R148, [R1+0x478] ;  /* 0x0004780001947983 */ /* 0x001f280000300800 */
[----:B------:R-:W4:Y:S04]  /*f380*/  LDL.LU R37, [R1+0x2a0] ;  /* 0x0002a00001257983 */ /* 0x000f280000300800 */
[----:B------:R0:W-:Y:S04]  /*f390*/  STL [R1+0x28c], R149 ;  /* 0x00028c9501007387 */ /* 0x0001e80000100800 */
[----:B0-----:R-:W4:Y:S04]  /*f3a0*/  LDL.LU R149, [R1+0x474] ;  /* 0x0004740001957983 */ /* 0x001f280000300800 */
[----:B------:R-:W4:Y:S04]  /*f3b0*/  LDL.LU R38, [R1+0x29c] ;  /* 0x00029c0001267983 */ /* 0x000f280000300800 */
[----:B------:R0:W-:Y:S04]  /*f3c0*/  STL [R1+0x290], R150 ;  /* 0x0002909601007387 */ /* 0x0001e80000100800 */
[----:B0-----:R-:W4:Y:S04]  /*f3d0*/  LDL.LU R150, [R1+0x470] ;  /* 0x0004700001967983 */ /* 0x001f280000300800 */
[----:B------:R-:W4:Y:S01]  /*f3e0*/  LDL.LU R39, [R1+0x298] ;  /* 0x0002980001277983 */ /* 0x000f220000300800 */
[----:B---3--:R-:W-:-:S05]  /*f3f0*/  FADD R151, R40, R151 ;  /* 0x0000009728977221 */ /* 0x008fca0000000000 */
[----:B------:R0:W-:Y:S01]  /*f400*/  STL [R1+0x294], R151 ;  /* 0x0002949701007387 */ /* 0x0001e20000100800 */
[----:B--2---:R-:W-:-:S03]  /*f410*/  FADD R27, R53, R27 ;  /* 0x0000001b351b7221 */ /* 0x004fc60000000000 */
[----:B0-----:R-:W2:Y:S01]  /*f420*/  LDL.LU R151, [R1+0x46c] ;  /* 0x00046c0001977983 */ /* 0x001ea20000300800 */
        /* <DEDUP_REMOVED lines=11> */
[----:B-----5:R-:W-:Y:S01]  /*f4e0*/  FADD R34, R46, R34 ;  /* 0x000000222e227221 */ /* 0x020fe20000000000 */
[----:B------:R-:W-:Y:S01]  /*f4f0*/  FADD R35, R45, R35 ;  /* 0x000000232d237221 */ /* 0x000fe20000000000 */
[----:B----4-:R-:W-:Y:S01]  /*f500*/  FADD R36, R44, R36 ;  /* 0x000000242c247221 */ /* 0x010fe20000000000 */
[----:B------:R-:W-:Y:S01]  /*f510*/  FADD R37, R43, R37 ;  /* 0x000000252b257221 */ /* 0x000fe20000000000 */
[----:B------:R-:W-:Y:S01]  /*f520*/  FADD R38, R42, R38 ;  /* 0x000000262a267221 */ /* 0x000fe20000000000 */
[----:B------:R-:W-:-:S05]  /*f530*/  FADD R39, R41, R39 ;  /* 0x0000002729277221 */ /* 0x000fca0000000000 */
[----:B------:R0:W-:Y:S04]  /*f540*/  STL [R1+0x298], R39 ;  /* 0x0002982701007387 */ /* 0x0001e80000100800 */
        /* <DEDUP_REMOVED lines=14> */
[----:B------:R-:W2:Y:S04]  /*f630*/  LDL.LU R52, [R1+0x2e0] ;  /* 0x0002e00001347983 */ /* 0x000ea80000300800 */
[----:B------:R2:W-:Y:S04]  /*f640*/  STL [R1+0x2d4], R24 ;  /* 0x0002d41801007387 */ /* 0x0005e80000100800 */
[----:B------:R-:W2:Y:S04]  /*f650*/  LDL.LU R51, [R1+0x2e4] ;  /* 0x0002e40001337983 */ /* 0x000ea80000300800 */
[----:B------:R2:W-:Y:S04]  /*f660*/  STL [R1+0x2d8], R0 ;  /* 0x0002d80001007387 */ /* 0x0005e80000100800 */
        /* <DEDUP_REMOVED lines=13> */
[----:B-1----:R-:W2:Y:S04]  /*f740*/  LDL.LU R38, [R1+0x318] ;  /* 0x0003180001267983 */ /* 0x002ea80000300800 */
[----:B---3--:R-:W3:Y:S04]  /*f750*/  LDL.LU R37, [R1+0x31c] ;  /* 0x00031c0001257983 */ /* 0x008ee80000300800 */
[----:B----4-:R-:W4:Y:S04]  /*f760*/  LDL.LU R36, [R1+0x320] ;  /* 0x0003200001247983 */ /* 0x010f280000300800 */
[----:B-----5:R-:W5:Y:S04]  /*f770*/  LDL.LU R35, [R1+0x324] ;  /* 0x0003240001237983 */ /* 0x020f680000300800 */
[----:B--2---:R-:W2:Y:S04]  /*f780*/  LDL.LU R34, [R1+0x328] ;  /* 0x0003280001227983 */ /* 0x004ea80000300800 */
        /* <DEDUP_REMOVED lines=12> */
[----:B------:R-:W-:Y:S01]  /*f850*/  FADD R52, R59, R52 ;  /* 0x000000343b347221 */ /* 0x000fe20000000000 */
        /* <DEDUP_REMOVED lines=28> */
[----:B---3--:R-:W-:-:S03]  /*fa20*/  FADD R37, R74, R37 ;  /* 0x000000254a257221 */ /* 0x008fc60000000000 */
[----:B------:R3:W-:Y:S01]  /*fa30*/  STL [R1+0x318], R38 ;  /* 0x0003182601007387 */ /* 0x0007e20000100800 */
[----:B----4-:R-:W-:-:S03]  /*fa40*/  FADD R36, R75, R36 ;  /* 0x000000244b247221 */ /* 0x010fc60000000000 */
[----:B------:R4:W-:Y:S01]  /*fa50*/  STL [R1+0x31c], R37 ;  /* 0x00031c2501007387 */ /* 0x0009e20000100800 */
[----:B-----5:R-:W-:-:S03]  /*fa60*/  FADD R35, R76, R35 ;  /* 0x000000234c237221 */ /* 0x020fc60000000000 */
[----:B------:R5:W-:Y:S01]  /*fa70*/  STL [R1+0x320], R36 ;  /* 0x0003202401007387 */ /* 0x000be20000100800 */
[----:B--2---:R-:W-:-:S03]  /*fa80*/  FADD R34, R77, R34 ;  /* 0x000000224d227221 */ /* 0x004fc60000000000 */
        /* <DEDUP_REMOVED lines=22> */
[----:B0-----:R-:W2:Y:S01]  /*fbf0*/  LDL.LU R52, [R1+0x35c] ;  /* 0x00035c0001347983 */ /* 0x001ea20000300800 */
[----:B------:R-:W-:-:S03]  /*fc00*/  FADD R2, R89, R2 ;  /* 0x0000000259027221 */ /* 0x000fc60000000000 */
[----:B------:R0:W-:Y:S04]  /*fc10*/  STL [R1+0x350], R24 ;  /* 0x0003501801007387 */ /* 0x0001e80000100800 */
[----:B-1----:R-:W2:Y:S04]  /*fc20*/  LDL.LU R51, [R1+0x360] ;  /* 0x0003600001337983 */ /* 0x002ea80000300800 */
        /* <DEDUP_REMOVED lines=181> */
[----:B------:R-:W-:Y:S01]  /*10780*/  FADD R0, R150, R0 ;  /* 0x0000000096007221 */ /* 0x000fe20000000000 */
[----:B------:R-:W-:-:S05]  /*10790*/  FADD R2, R2, R151 ;  /* 0x0000009702027221 */ /* 0x000fca0000000000 */
[----:B------:R1:W-:Y:S04]  /*107a0*/  STL [R1+0x450], R2 ;  /* 0x0004500201007387 */ /* 0x0003e80000100800 */
[----:B------:R1:W-:Y:S04]  /*107b0*/  STL [R1+0x448], R24 ;  /* 0x0004481801007387 */ /* 0x0003e80000100800 */
[----:B------:R1:W-:Y:S02]  /*107c0*/  STL [R1+0x44c], R0 ;  /* 0x00044c0001007387 */ /* 0x0003e40000100800 */
.L_x_28:
[----:B-1----:R-:W1:Y:S02]  /*107d0*/  LDC R0, c[0x0][0x28c] ;  /* 0x0000a300ff007b82 */ /* 0x002e640000000800 */
[----:B-1----:R-:W-:-:S13]  /*107e0*/  ISETP.GE.AND P0, PT, R0, 0x1, PT ;  /* 0x000000010000780c */ /* 0x002fda0003f06270 */
[----:B------:R-:W-:Y:S05]  /*107f0*/  @!P0 BRA `(.L_x_29) ;  /* 0x0000000000508947 */ /* 0x000fea0003800000 */
[----:B------:R-:W-:-:S06]  /*10800*/  UISETP.NE.AND UP0, UPT, UR23, 0x3, UPT ;  /* 0x000000031700788c */ /* 0x000fcc000bf05270 */
[----:B------:R-:W-:-:S13]  /*10810*/  PLOP3.LUT P0, PT, PT, PT, UP0, 0x80, 0x0 ;  /* 0x000000000000781c */ /* 0x000fda0003f0f008 */
[----:B------:R-:W-:Y:S05]  /*10820*/  @!P0 BRA `(.L_x_30) ;  /* 0x0000000000048947 */ /* 0x000fea0003800000 */
[----:B------:R-:W-:Y:S01]  /*10830*/  BPT.TRAP 0x1 ;  /* 0x000000040000795c */ /* 0x000fe20000300000 */
.L_x_30:
[----:B------:R-:W-:-:S04]  /*10840*/  UISETP.LT.AND UP0, UPT, UR9, 0x1, UPT ;  /* 0x000000010900788c */ /* 0x000fc8000bf01270 */
[----:B------:R-:W-:Y:S02]  /*10850*/  USEL UR8, UR9, 0x1, UP0 ;  /* 0x0000000109087887 */ /* 0x000fe40008000000 */
[----:B------:R-:W-:Y:S02]  /*10860*/  UISETP.GT.U32.AND UP0, UPT, UR13, 0x1, UPT ;  /* 0x000000010d00788c */ /* 0x000fe4000bf04070 */
[----:B------:R-:W-:-:S04]  /*10870*/  UIADD3 UR8, UR5, UR9, -UR8 ;  /* 0x0000000905087290 */ /* 0x000fc8000fffe808 */
[----:B------:R-:W-:Y:S01]  /*10880*/  UIMAD.WIDE.U32 UR6, UR8, 0x24924925, URZ ;  /* 0x24924925080678a5 */ /* 0x000fe2000f8e003f */
[----:B------:R-:W-:-:S03]  /*10890*/  PLOP3.LUT P0, PT, PT, PT, UP0, 0x80, 0x0 ;  /* 0x000000000000781c */ /* 0x000fc60003f0f008 */
[----:B------:R-:W-:-:S04]  /*108a0*/  UIADD3 UR6, UR8, -UR7, URZ ;  /* 0x8000000708067290 */ /* 0x000fc8000fffe03f */
[----:B------:R-:W-:-:S04]  /*108b0*/  ULEA.HI UR6, UR6, UR7, URZ, 0x1f ;  /* 0x0000000706067291 */ /* 0x000fc8000f8ff83f */
[----:B------:R-:W-:-:S04]  /*108c0*/  USHF.R.U32.HI UR6, URZ, 0x2, UR6 ;  /* 0x000000023f067899 */ /* 0x000fc80008011606 */
[----:B------:R-:W-:-:S04]  /*108d0*/  UIMAD UR6, UR6, -0x7, UR8 ;  /* 0xfffffff9060678a4 */ /* 0x000fc8000f8e0208 */
[----:B------:R-:W-:-:S04]  /*108e0*/  ULEA UR6, UR6, UR11, 0x3 ;  /* 0x0000000b06067291 */ /* 0x000fc8000f8e183f */
[----:B------:R-:W-:-:S04]  /*108f0*/  UIADD3 UR6, UR6, 0x38, URZ ;  /* 0x0000003806067890 */ /* 0x000fc8000fffe03f */
[----:B------:R-:W-:-:S09]  /*10900*/  UPRMT UR6, URZ, 0x654, UR6 ;  /* 0x000006543f067896 */ /* 0x000fd20008000006 */
[----:B------:R-:W-:Y:S01]  /*10910*/  SYNCS.ARRIVE.TRANS64.RED.A1T0 RZ, [UR6], RZ ;  /* 0x000000ffffff79a7 */ /* 0x000fe20008100406 */
[----:B------:R-:W-:Y:S05]  /*10920*/  @P0 BRA `(.L_x_29) ;  /* 0x0000000000040947 */ /* 0x000fea0003800000 */
[----:B------:R-:W-:Y:S01]  /*10930*/  BPT.TRAP 0x1 ;  /* 0x000000040000795c */ /* 0x000fe20000300000 */
.L_x_29:
[----:B------:R-:W3:Y:S01]  /*10940*/  LDL.LU R27, [R1+0x460] ;  /* 0x00046000011b7983 */ /* 0x000ee20000300800 */
[----:B------:R-:W1:Y:S01]  /*10950*/  LDC R24, c[0x0][0x288] ;  /* 0x0000a200ff187b82 */ /* 0x000e620000000800 */
[----:B------:R-:W0:Y:S01]  /*10960*/  S2R R26, SR_TID.X ;  /* 0x00000000001a7919 */ /* 0x000e220000002100 */
[----:B------:R-:W-:Y:S01]  /*10970*/  UIADD3 UR8, UR9, UR5, URZ ;  /* 0x0000000509087290 */ /* 0x000fe2000fffe03f */
[----:B------:R-:W-:Y:S01]  /*10980*/  ULDC UR6, c[0x0][0x284] ;  /* 0x0000a10000067ab9 */ /* 0x000fe20000000800 */
[----:B------:R-:W4:Y:S02]  /*10990*/  LDL.LU R25, [R1+0x45c] ;  /* 0x00045c0001197983 */ /* 0x000f240000300800 */
[----:B------:R-:W-:Y:S01]  /*109a0*/  UISETP.GT.U32.AND UP0, UPT, UR8, 0x6, UPT ;  /* 0x000000060800788c */ /* 0x000fe2000bf04070 */
[----:B------:R-:W-:Y:S01]  /*109b0*/  IMAD.MOV.U32 R40, RZ, RZ, -0x1 ;  /* 0xffffffffff287424 */ /* 0x000fe200078e00ff */
[----:B------:R-:W-:Y:S02]  /*109c0*/  USHF.R.S32.HI UR11, URZ, 0x1f, UR10 ;  /* 0x0000001f3f0b7899 */ /* 0x000fe4000801140a */
[----:B------:R-:W-:-:S02]  /*109d0*/  UISETP.LT.U32.AND UP0, UPT, UR9, 0x7, UP0 ;  /* 0x000000070900788c */ /* 0x000fc40008701070 */
[----:B------:R-:W-:Y:S01]  /*109e0*/  UISETP.GE.U32.AND UP1, UPT, UR9, 0x7, UPT ;  /* 0x000000070900788c */ /* 0x000fe2000bf26070 */
[----:B------:R-:W-:Y:S01]  /*109f0*/  ULDC.64 UR16, c[0x0][0x5d0] ;  /* 0x0001740000107ab9 */ /* 0x000fe20000000a00 */
[----:B------:R-:W-:-:S04]  /*10a00*/  USEL UR12, URZ, 0x1, !UP0 ;  /* 0x000000013f0c7887 */ /* 0x000fc8000c000000 */
[----:B------:R-:W-:Y:S01]  /*10a10*/  ULOP3.LUT UR4, UR4, UR12, URZ, 0x3c, !UPT ;  /* 0x0000000c04047292 */ /* 0x000fe2000f8e3c3f */
[C---:B0-----:R-:W-:Y:S01]  /*10a20*/  LOP3.LUT R2, R26.reuse, 0x3, RZ, 0xc0, !PT ;  /* 0x000000031a027812 */ /* 0x041fe200078ec0ff */
[----:B------:R-:W-:Y:S01]  /*10a30*/  IMAD.SHL.U32 R32, R26, 0x2, RZ ;  /* 0x000000021a207824 */ /* 0x000fe200078e00ff */
[----:B------:R-:W-:-:S03]  /*10a40*/  SHF.R.U32.HI R34, RZ, 0x7, R26 ;  /* 0x00000007ff227819 */ /* 0x000fc6000001161a */
[----:B-1----:R-:W-:Y:S01]  /*10a50*/  IMAD R2, R2, -0x2, R24 ;  /* 0xfffffffe02027824 */ /* 0x002fe200078e0218 */
[----:B------:R-:W-:Y:S02]  /*10a60*/  LOP3.LUT R34, R34, 0x1, RZ, 0xc0, !PT ;  /* 0x0000000122227812 */ /* 0x000fe400078ec0ff */
[----:B------:R-:W-:-:S03]  /*10a70*/  LOP3.LUT R32, R32, 0x6, RZ, 0xc0, !PT ;  /* 0x0000000620207812 */ /* 0x000fc600078ec0ff */
[----:B------:R-:W-:Y:S02]  /*10a80*/  IMAD.SHL.U32 R35, R34, 0x40, RZ ;  /* 0x0000004022237824 */ /* 0x000fe400078e00ff */
[----:B---3--:R-:W-:-:S04]  /*10a90*/  IMAD.WIDE R36, R27, 0x100, RZ ;  /* 0x000001001b247825 */ /* 0x008fc800078e02ff */
[----:B----4-:R-:W-:Y:S01]  /*10aa0*/  IMAD.SHL.U32 R0, R25, 0x100, RZ ;  /* 0x0000010019007824 */ /* 0x010fe200078e00ff */
[----:B------:R-:W-:-:S04]  /*10ab0*/  PRMT R32, R32, 0x6540, R25 ;  /* 0x0000654020207816 */ /* 0x000fc80000000019 */
[----:B------:R-:W-:Y:S01]  /*10ac0*/  ISETP.GE.AND P0, PT, R0, R24, PT ;  /* 0x000000180000720c */ /* 0x000fe20003f06270 */
[----:B------:R-:W-:Y:S01]  /*10ad0*/  IMAD.IADD R0, R2, 0x1, -R0 ;  /* 0x0000000102007824 */ /* 0x000fe200078e0a00 */
[----:B------:R-:W-:Y:S02]  /*10ae0*/  SHF.R.U32.HI R2, RZ, 0x2, R26 ;  /* 0x00000002ff027819 */ /* 0x000fe4000001161a */
[----:B------:R-:W-:Y:S01]  /*10af0*/  LOP3.LUT R24, R26, 0x60, RZ, 0xc0, !PT ;  /* 0x000000601a187812 */ /* 0x000fe200078ec0ff */
[----:B------:R-:W-:Y:S01]  /*10b00*/  IMAD.U32 R26, RZ, RZ, UR16 ;  /* 0x00000010ff1a7e24 */ /* 0x000fe2000f8e00ff */
[----:B------:R-:W-:Y:S02]  /*10b10*/  LOP3.LUT R2, R2, 0x7, RZ, 0xc0, !PT ;  /* 0x0000000702027812 */ /* 0x000fe400078ec0ff */
[----:B------:R-:W-:Y:S02]  /*10b20*/  SHF.R.U32.HI R24, RZ, 0x1, R24 ;  /* 0x00000001ff187819 */ /* 0x000fe40000011618 */
[----:B------:R-:W-:-:S02]  /*10b30*/  LOP3.LUT R35, R35, 0x40, R2, 0xe2, !PT ;  /* 0x0000004023237812 */ /* 0x000fc400078ee202 */
[----:B------:R-:W-:Y:S02]  /*10b40*/  IADD3 R2, RZ, -R24, -R2 ;  /* 0x80000018ff027210 */ /* 0x000fe40007ffe802 */
[----:B------:R-:W-:Y:S02]  /*10b50*/  SHF.R.S32.HI R33, RZ, 0x1f, R32 ;  /* 0x0000001fff217819 */ /* 0x000fe40000011420 */
[----:B------:R-:W-:Y:S01]  /*10b60*/  LOP3.LUT R35, R36, R35, R24, 0xfe, !PT ;  /* 0x0000002324237212 */ /* 0x000fe200078efe18 */
[----:B------:R-:W-:Y:S02]  /*10b70*/  IMAD R34, R34, -0x40, R2 ;  /* 0xffffffc022227824 */ /* 0x000fe400078e0202 */
[----:B------:R-:W-:Y:S02]  /*10b80*/  IMAD.SHL.U32 R2, R27, 0x100, RZ ;  /* 0x000001001b027824 */ /* 0x000fe400078e00ff */
[----:B------:R-:W-:-:S03]  /*10b90*/  IMAD.WIDE.U32 R26, R26, UR10, R32 ;  /* 0x0000000a1a1a7c25 */ /* 0x000fc6000f8e0020 */
[C---:B------:R-:W-:Y:S02]  /*10ba0*/  IADD3 R34, -R2.reuse, UR6, R34 ;  /* 0x0000000602227c10 */ /* 0x040fe4000fffe122 */
[----:B------:R-:W-:Y:S01]  /*10bb0*/  ISETP.GE.OR P0, PT, R2, UR6, P0 ;  /* 0x0000000602007c0c */ /* 0x000fe20008706670 */
[----:B------:R-:W-:Y:S02]  /*10bc0*/  UIMAD.WIDE.U32 UR6, UR8, 0x24924925, URZ ;  /* 0x24924925080678a5 */ /* 0x000fe4000f8e003f */
[----:B------:R-:W-:Y:S02]  /*10bd0*/  UIMAD UR6, UR11, UR16, URZ ;  /* 0x000000100b0672a4 */ /* 0x000fe4000f8e023f */
[----:B------:R-:W-:Y:S02]  /*10be0*/  UIADD3 UR5, UR8, -UR7, URZ ;  /* 0x8000000708057290 */ /* 0x000fe4000fffe03f */
[----:B------:R-:W-:Y:S02]  /*10bf0*/  UIMAD UR6, UR10, UR17, UR6 ;  /* 0x000000110a0672a4 */ /* 0x000fe4000f8e0206 */
[----:B------:R-:W-:-:S04]  /*10c00*/  ULEA.HI UR5, UR5, UR7, URZ, 0x1f ;  /* 0x0000000705057291 */ /* 0x000fc8000f8ff83f */
[----:B------:R-:W-:Y:S01]  /*10c10*/  USHF.R.U32.HI UR5, URZ, 0x2, UR5 ;  /* 0x000000023f057899 */ /* 0x000fe20008011605 */
[----:B------:R-:W-:-:S03]  /*10c20*/  VIADD R27, R27, UR6 ;  /* 0x000000061b1b7c36 */ /* 0x000fc60008000000 */
[----:B------:R-:W-:Y:S02]  /*10c30*/  @UP1 ULOP3.LUT UR4, UR4, 0x1, UR5, 0x78, !UPT ;  /* 0x0000000104041892 */ /* 0x000fe4000f8e7805 */
[----:B------:R-:W-:Y:S01]  /*10c40*/  UIMAD UR5, UR5, -0x7, UR8 ;  /* 0xfffffff9050578a4 */ /* 0x000fe2000f8e0208 */
[----:B------:R-:W-:Y:S11]  /*10c50*/  @P0 BRA `(.L_x_31) ;  /* 0x0000012400b40947 */ /* 0x000ff60003800000 */
[----:B------:R-:W0:Y:S01]  /*10c60*/  LDC.64 R28, c[0x0][0x5c8] ;  /* 0x00017200ff1c7b82 */ /* 0x000e220000000a00 */
[----:B------:R-:W-:Y:S01]  /*10c70*/  ULDC.64 UR6, c[0x0][0x5c0] ;  /* 0x0001700000067ab9 */ /* 0x000fe20000000a00 */
[----:B------:R-:W-:Y:S01]  /*10c80*/  BSSY B0, `(.L_x_31) ;  /* 0x000126a000007945 */ /* 0x000fe20003800000 */
[-C--:B0-----:R-:W-:Y:S01]  /*10c90*/  IMAD R2, R37, R28.reuse, RZ ;  /* 0x0000001c25027224 */ /* 0x081fe200078e02ff */
[----:B------:R-:W-:Y:S01]  /*10ca0*/  SHF.L.U64.HI R38, R28, 0x3, R29 ;  /* 0x000000031c267819 */ /* 0x000fe2000001021d */
[----:B------:R-:W-:-:S04]  /*10cb0*/  IMAD.WIDE.U32 R26, R35, R28, R26 ;  /* 0x0000001c231a7225 */ /* 0x000fc800078e001a */
[----:B------:R-:W-:Y:S01]  /*10cc0*/  IMAD R2, R35, R29, R2 ;  /* 0x0000001d23027224 */ /* 0x000fe200078e0202 */
[C---:B------:R-:W-:Y:S01]  /*10cd0*/  LEA R30, P2, R28.reuse, R26, 0x7 ;  /* 0x0000001a1c1e7211 */ /* 0x040fe200078438ff */
[----:B------:R-:W-:Y:S01]  /*10ce0*/  IMAD.SHL.U32 R25, R28, 0x8, RZ ;  /* 0x000000081c197824 */ /* 0x000fe200078e00ff */
[----:B------:R-:W-:Y:S01]  /*10cf0*/  IADD3 R24, P5, R26, UR6, RZ ;  /* 0x000000061a187c10 */ /* 0x000fe2000ffbe0ff */
[----:B------:R-:W-:-:S03]  /*10d00*/  IMAD.IADD R2, R27, 0x1, R2 ;  /* 0x000000011b027824 */ /* 0x000fc600078e0202 */
[----:B------:R-:W-:Y:S02]  /*10d10*/  IADD3 R26, P0, P1, R26, UR6, R25 ;  /* 0x000000061a1a7c10 */ /* 0x000fe4000f91e019 */
[----:B------:R-:W-:Y:S02]  /*10d20*/  LEA.HI.X R31, R28, R2, R29, 0x7, P2 ;  /* 0x000000021c1f7211 */ /* 0x000fe400010f3c1d */
[----:B------:R-:W-:Y:S02]  /*10d30*/  IADD3 R28, P2, P3, R30, UR6, R25 ;  /* 0x000000061e1c7c10 */ /* 0x000fe4000fb5e019 */
[----:B------:R-:W-:Y:S02]  /*10d40*/  IADD3.X R25, R2, UR7, RZ, P5, !PT ;  /* 0x0000000702197c10 */ /* 0x000fe4000affe4ff */
[----:B------:R-:W-:Y:S02]  /*10d50*/  FSETP.NEU.AND P5, PT, RZ, UR22, PT ;  /* 0x00000016ff007c0b */ /* 0x000fe4000bfad000 */
[----:B------:R-:W-:-:S02]  /*10d60*/  IADD3 R30, P6, R30, UR6, RZ ;  /* 0x000000061e1e7c10 */ /* 0x000fc4000ffde0ff */
[C-C-:B------:R-:W-:Y:S02]  /*10d70*/  IADD3.X R29, R31.reuse, UR7, R38.reuse, P2, P3 ;  /* 0x000000071f1d7c10 */ /* 0x140fe400097e6426 */
[----:B------:R-:W-:Y:S02]  /*10d80*/  IADD3.X R27, R2, UR7, R38, P0, P1 ;  /* 0x00000007021b7c10 */ /* 0x000fe400087e2426 */
[----:B------:R-:W-:-:S05]  /*10d90*/  IADD3.X R31, R31, UR7, RZ, P6, !PT ;  /* 0x000000071f1f7c10 */ /* 0x000fca000b7fe4ff */
[----:B------:R-:W-:Y:S05]  /*10da0*/  @!P5 BRA `(.L_x_32) ;  /* 0x000000d800f8d947 */ /* 0x000fea0003800000 */
[----:B------:R-:W-:Y:S01]  /*10db0*/  ULDC.64 UR6, c[0x0][0x5b8] ;  /* 0x00016e0000067ab9 */ /* 0x000fe20000000a00 */
[----:B------:R-:W-:Y:S01]  /*10dc0*/  BSSY B1, `(.L_x_33) ;  /* 0x0000013000017945 */ /* 0x000fe20003800000 */
[----:B------:R-:W-:Y:S01]  /*10dd0*/  IMAD.U32 R2, RZ, RZ, UR6 ;  /* 0x00000006ff027e24 */ /* 0x000fe2000f8e00ff */
[----:B------:R-:W-:-:S03]  /*10de0*/  UIMAD UR6, UR11, UR6, URZ ;  /* 0x000000060b0672a4 */ /* 0x000fc6000f8e023f */
[----:B------:R-:W-:Y:S01]  /*10df0*/  IMAD.WIDE.U32 R32, R2, UR10, R32 ;  /* 0x0000000a02207c25 */ /* 0x000fe2000f8e0020 */
[----:B------:R-:W-:-:S03]  /*10e00*/  UIMAD UR6, UR10, UR7, UR6 ;  /* 0x000000070a0672a4 */ /* 0x000fc6000f8e0206 */
[----:B------:R-:W-:Y:S01]  /*10e10*/  IMAD.MOV.U32 R38, RZ, RZ, R32 ;  /* 0x000000ffff267224 */ /* 0x000fe200078e0020 */
[----:B------:R-:W-:Y:S02]  /*10e20*/  ULDC.64 UR10, c[0x0][0x5a8] ;  /* 0x00016a00000a7ab9 */ /* 0x000fe40000000a00 */
[----:B------:R-:W-:Y:S01]  /*10e30*/  VIADD R39, R33, UR6 ;  /* 0x0000000621277c36 */ /* 0x000fe20008000000 */
[----:B------:R-:W-:Y:S02]  /*10e40*/  ULDC.64 UR6, c[0x0][0x5b0] ;  /* 0x00016c0000067ab9 */ /* 0x000fe40000000a00 */
[----:B------:R-:W-:Y:S02]  /*10e50*/  IMAD R2, R37, UR6, RZ ;  /* 0x0000000625027c24 */ /* 0x000fe4000f8e02ff */
[----:B------:R-:W-:-:S04]  /*10e60*/  IMAD.WIDE.U32 R32, R35, UR6, R38 ;  /* 0x0000000623207c25 */ /* 0x000fc8000f8e0026 */
[----:B------:R-:W-:Y:S01]  /*10e70*/  IMAD R2, R35, UR7, R2 ;  /* 0x0000000723027c24 */ /* 0x000fe2000f8e0202 */
[----:B------:R-:W-:-:S04]  /*10e80*/  IADD3 R32, P0, R32, UR10, RZ ;  /* 0x0000000a20207c10 */ /* 0x000fc8000ff1e0ff */
[--C-:B------:R-:W-:Y:S02]  /*10e90*/  IADD3.X R33, R33, UR11, R2.reuse, P0, !PT ;  /* 0x0000000b21217c10 */ /* 0x100fe400087fe402 */
[----:B------:R-:W-:Y:S02]  /*10ea0*/  ISETP.GE.AND P0, PT, R34, 0x1, PT ;  /* 0x000000012200780c */ /* 0x000fe40003f06270 */
[----:B------:R-:W-:Y:S02]  /*10eb0*/  PRMT R2, RZ, 0x7610, R2 ;  /* 0x00007610ff027816 */ /* 0x000fe40000000002 */
[----:B------:R-:W-:-:S13]  /*10ec0*/  ISETP.LT.OR P1, PT, R0, 0x1, !P0 ;  /* 0x000000010000780c */ /* 0x000fda0004721670 */
[----:B------:R-:W-:Y:S05]  /*10ed0*/  @P1 BRA `(.L_x_34) ;  /* 0x0000000000041947 */ /* 0x000fea0003800000 */
[----:B------:R0:W5:Y:S02]  /*10ee0*/  LDG.E.U8 R2, desc[UR20][R32.64] ;  /* 0x0000001420027981 */ /* 0x000164000c1e1100 */
.L_x_34:
[----:B------:R-:W-:Y:S05]  /*10ef0*/  BSYNC B1 ;  /* 0x0000000000017941 */ /* 0x000fea0003800000 */
.L_x_33:
[----:B-----5:R-:W-:Y:S01]  /*10f00*/  LOP3.LUT R2, R2, 0xff, RZ, 0xc0, !PT ;  /* 0x000000ff02027812 */ /* 0x020fe200078ec0ff */
[----:B------:R-:W-:Y:S03]  /*10f10*/  BSSY B1, `(.L_x_35) ;  /* 0x000000b000017945 */ /* 0x000fe60003800000 */
[----:B------:R-:W-:-:S05]  /*10f20*/  F2FP.F16.E4M3.UNPACK_B R2, R2 ;  /* 0x00000002ff02723e */ /* 0x000fca00020006ff */
[----:B------:R-:W-:-:S05]  /*10f30*/  HADD2.F32 R2, -RZ, R2.H0_H0 ;  /* 0x20000002ff027230 */ /* 0x000fca0000004100 */
[----:B------:R-:W-:-:S04]  /*10f40*/  FMUL R2, R2, UR22 ;  /* 0x0000001602027c20 */ /* 0x000fc80008400000 */
[--C-:B------:R-:W-:Y:S01]  /*10f50*/  FFMA R3, R3, UR15, R2.reuse ;  /* 0x0000000f03037c23 */ /* 0x100fe20008000002 */
[----:B------:R-:W-:-:S04]  /*10f60*/  PRMT R2, RZ, 0x7610, R2 ;  /* 0x00007610ff027816 */ /* 0x000fc80000000002 */
[----:B------:R-:W-:-:S05]  /*10f70*/  F2FP.SATFINITE.E4M3.F32.PACK_AB_MERGE_C R3, RZ, R3, RZ ;  /* 0x00000003ff03723e */ /* 0x000fca00048070ff */
[----:B------:R1:W-:Y:S01]  /*10f80*/  @!P1 STG.E.U8 desc[UR20][R24.64], R3 ;  /* 0x0000000318009986 */ /* 0x0003e2000c101114 */
[----:B------:R-:W-:-:S13]  /*10f90*/  ISETP.LT.OR P1, PT, R0, 0x2, !P0 ;  /* 0x000000020000780c */ /* 0x000fda0004721670 */
[----:B-1----:R-:W-:Y:S05]  /*10fa0*/  @P1 BRA `(.L_x_36) ;  /* 0x0000000000041947 */ /* 0x002fea0003800000 */
[----:B------:R1:W5:Y:S02]  /*10fb0*/  LDG.E.U8 R2, desc[UR20][R32.64+0x1] ;  /* 0x0000011420027981 */ /* 0x000364000c1e1100 */
.L_x_36:
[----:B------:R-:W-:Y:S05]  /*10fc0*/  BSYNC B1 ;  /* 0x0000000000017941 */ /* 0x000fea0003800000 */
.L_x_35:
[----:B-----5:R-:W-:Y:S01]  /*10fd0*/  LOP3.LUT R2, R2, 0xff, RZ, 0xc0, !PT ;  /* 0x000000ff02027812 */ /* 0x020fe200078ec0ff */
[----:B------:R-:W-:Y:S03]  /*10fe0*/  BSSY B1, `(.L_x_37) ;  /* 0x0000013000017945 */ /* 0x000fe60003800000 */
[----:B------:R-:W-:-:S05]  /*10ff0*/  F2FP.F16.E4M3.UNPACK_B R2, R2 ;  /* 0x00000002ff02723e */ /* 0x000fca00020006ff */
[----:B------:R-:W-:-:S05]  /*11000*/  HADD2.F32 R2, -RZ, R2.H0_H0 ;  /* 0x20000002ff027230 */ /* 0x000fca0000004100 */
[----:B------:R-:W-:-:S04]  /*11010*/  FMUL R2, R2, UR22 ;  /* 0x0000001602027c20 */ /* 0x000fc80008400000 */
[----:B------:R-:W-:-:S05]  /*11020*/  FFMA R4, R4, UR15, R2 ;  /* 0x0000000f04047c23 */ /* 0x000fca0008000002 */
[----:B------:R-:W-:-:S05]  /*11030*/  F2FP.SATFINITE.E4M3.F32.PACK_AB_MERGE_C R4, RZ, R4, RZ ;  /* 0x00000004ff04723e */ /* 0x000fca00048070ff */
[----:B------:R3:W-:Y:S01]  /*11040*/  @!P1 STG.E.U8 desc[UR20][R24.64+0x1], R4 ;  /* 0x0000010418009986 */ /* 0x0007e2000c101114 */
[----:B------:R-:W-:-:S05]  /*11050*/  IADD3 R2, P1, R35, 0x8, RZ ;  /* 0x0000000823027810 */ /* 0x000fca0007f3e0ff */
[----:B------:R-:W-:-:S04]  /*11060*/  IMAD.X R3, RZ, RZ, R37, P1 ;  /* 0x000000ffff037224 */ /* 0x000fc800008e0625 */
[----:B------:R-:W-:-:S04]  /*11070*/  IMAD R3, R3, UR6, RZ ;  /* 0x0000000603037c24 */ /* 0x000fc8000f8e02ff */
[C---:B---3--:R-:W-:Y:S02]  /*11080*/  IMAD R4, R2.reuse, UR7, R3 ;  /* 0x0000000702047c24 */ /* 0x048fe4000f8e0203 */
[----:B------:R-:W-:-:S03]  /*11090*/  IMAD.WIDE.U32 R2, R2, UR6, R38 ;  /* 0x0000000602027c25 */ /* 0x000fc6000f8e0026 */
[----:B------:R-:W-:-:S04]  /*110a0*/  IADD3 R2, P1, R2, UR10, RZ ;  /* 0x0000000a02027c10 */ /* 0x000fc8000ff3e0ff */
[--C-:B------:R-:W-:Y:S02]  /*110b0*/  IADD3.X R3, R3, UR11, R4.reuse, P1, !PT ;  /* 0x0000000b03037c10 */ /* 0x100fe40008ffe404 */
[----:B------:R-:W-:Y:S02]  /*110c0*/  ISETP.GE.AND P1, PT, R34, 0x9, PT ;  /* 0x000000092200780c */ /* 0x000fe40003f26270 */
[----:B------:R-:W-:Y:S02]  /*110d0*/  PRMT R4, RZ, 0x7610, R4 ;  /* 0x00007610ff047816 */ /* 0x000fe40000000004 */
[----:B------:R-:W-:-:S13]  /*110e0*/  ISETP.LT.OR P2, PT, R0, 0x1, !P1 ;  /* 0x000000010000780c */ /* 0x000fda0004f41670 */
[----:B------:R-:W-:Y:S05]  /*110f0*/  @P2 BRA `(.L_x_38) ;  /* 0x0000000000042947 */ /* 0x000fea0003800000 */
[----:B------:R3:W5:Y:S02]  /*11100*/  LDG.E.U8 R4, desc[UR20][R2.64] ;  /* 0x0000001402047981 */ /* 0x000764000c1e1100 */
.L_x_38:
[----:B------:R-:W-:Y:S05]  /*11110*/  BSYNC B1 ;  /* 0x0000000000017941 */ /* 0x000fea0003800000 */
.L_x_37:
        /* <DEDUP_REMOVED lines=10> */
[----:B----4-:R-:W-:Y:S05]  /*111c0*/  @P2 BRA `(.L_x_40) ;  /* 0x0000000000042947 */ /* 0x010fea0003800000 */
[----:B------:R4:W5:Y:S02]  /*111d0*/  LDG.E.U8 R4, desc[UR20][R2.64+0x1] ;  /* 0x0000011402047981 */ /* 0x000964000c1e1100 */
.L_x_40:
[----:B------:R-:W-:Y:S05]  /*111e0*/  BSYNC B1 ;  /* 0x0000000000017941 */ /* 0x000fea0003800000 */
.L_x_39:
[----:B-----5:R-:W-:Y:S01]  /*111f0*/  LOP3.LUT R4, R4, 0xff, RZ, 0xc0, !PT ;  /* 0x000000ff04047812 */ /* 0x020fe200078ec0ff */
[----:B------:R-:W-:Y:S01]  /*11200*/  BSSY B1, `(.L_x_41) ;  /* 0x000000b000017945 */ /* 0x000fe20003800000 */
[----:B------:R-:W-:Y:S02]  /*11210*/  ISETP.LT.OR P3, PT, R0, 0x9, !P0 ;  /* 0x000000090000780c */ /* 0x000fe40004761670 */
[----:B------:R-:W-:-:S05]  /*11220*/  F2FP.F16.E4M3.UNPACK_B R4, R4 ;  /* 0x00000004ff04723e */ /* 0x000fca00020006ff */
[----:B------:R-:W-:-:S05]  /*11230*/  HADD2.F32 R4, -RZ, R4.H0_H0 ;  /* 0x20000004ff047230 */ /* 0x000fca0000004100 */
[----:B------:R-:W-:-:S04]  /*11240*/  FMUL R4, R4, UR22 ;  /* 0x0000001604047c20 */ /* 0x000fc80008400000 */
[--C-:B------:R-:W-:Y:S01]  /*11250*/  FFMA R6, R6, UR15, R4.reuse ;  /* 0x0000000f06067c23 */ /* 0x100fe20008000004 */
[----:B------:R-:W-:-:S04]  /*11260*/  PRMT R4, RZ, 0x7610, R4 ;  /* 0x00007610ff047816 */ /* 0x000fc80000000004 */
[----:B------:R-:W-:-:S05]  /*11270*/  F2FP.SATFINITE.E4M3.F32.PACK_AB_MERGE_C R6, RZ, R6, RZ ;  /* 0x00000006ff06723e */ /* 0x000fca00048070ff */
[----:B------:R0:W-:Y:S01]  /*11280*/  @!P2 STG.E.U8 desc[UR20][R26.64+0x1], R6 ;  /* 0x000001061a00a986 */ /* 0x0001e2000c101114 */
[----:B------:R-:W-:Y:S05]  /*11290*/  @P3 BRA `(.L_x_42) ;  /* 0x0000000000043947 */ /* 0x000fea0003800000 */
[----:B------:R0:W5:Y:S02]  /*112a0*/  LDG.E.U8 R4, desc[UR20][R32.64+0x8] ;  /* 0x0000081420047981 */ /* 0x000164000c1e1100 */
.L_x_42:
[----:B------:R-:W-:Y:S05]  /*112b0*/  BSYNC B1 ;  /* 0x0000000000017941 */ /* 0x000fea0003800000 */
.L_x_41:
        /* <DEDUP_REMOVED lines=12> */
.L_x_44:
[----:B------:R-:W-:Y:S05]  /*11380*/  BSYNC B1 ;  /* 0x0000000000017941 */ /* 0x000fea0003800000 */
.L_x_43:
        /* <DEDUP_REMOVED lines=12> */
.L_x_46:
[----:B------:R-:W-:Y:S05]  /*11450*/  BSYNC B1 ;  /* 0x0000000000017941 */ /* 0x000fea0003800000 */
.L_x_45:
        /* <DEDUP_REMOVED lines=12> */
.L_x_48:
[----:B------:R-:W-:Y:S05]  /*11520*/  BSYNC B1 ;  /* 0x0000000000017941 */ /* 0x000fea0003800000 */
.L_x_47:
        /* <DEDUP_REMOVED lines=12> */
.L_x_50:
[----:B------:R-:W-:Y:S05]  /*115f0*/  BSYNC B1 ;  /* 0x0000000000017941 */ /* 0x000fea0003800000 */
.L_x_49:
        /* <DEDUP_REMOVED lines=12> */
.L_x_52:
[----:B------:R-:W-:Y:S05]  /*116c0*/  BSYNC B1 ;  /* 0x0000000000017941 */ /* 0x000fea0003800000 */
.L_x_51:
        /* <DEDUP_REMOVED lines=12> */
.L_x_54:
[----:B------:R-:W-:Y:S05]  /*11790*/  BSYNC B1 ;  /* 0x0000000000017941 */ /* 0x000fea0003800000 */
.L_x_53:
        /* <DEDUP_REMOVED lines=12> */
.L_x_56:
[----:B------:R-:W-:Y:S05]  /*11860*/  BSYNC B1 ;  /* 0x0000000000017941 */ /* 0x000fea0003800000 */
.L_x_55:
        /* <DEDUP_REMOVED lines=12> */
.L_x_58:
[----:B------:R-:W-:Y:S05]  /*11930*/  BSYNC B1 ;  /* 0x0000000000017941 */ /* 0x000fea0003800000 */
.L_x_57:
        /* <DEDUP_REMOVED lines=12> */
.L_x_60:
[----:B------:R-:W-:Y:S05]  /*11a00*/  BSYNC B1 ;  /* 0x0000000000017941 */ /* 0x000fea0003800000 */
.L_x_59:
        /* <DEDUP_REMOVED lines=12> */
.L_x_62:
[----:B------:R-:W-:Y:S05]  /*11ad0*/  BSYNC B1 ;  /* 0x0000000000017941 */ /* 0x000fea0003800000 */
.L_x_61:
        /* <DEDUP_REMOVED lines=12> */
.L_x_64:
[----:B------:R-:W-:Y:S05]  /*11ba0*/  BSYNC B1 ;  /* 0x0000000000017941 */ /* 0x000fea0003800000 */
.L_x_63:
        /* <DEDUP_REMOVED lines=12> */
.L_x_66:
[----:B------:R-:W-:Y:S05]  /*11c70*/  BSYNC B1 ;  /* 0x0000000000017941 */ /* 0x000fea0003800000 */
.L_x_65:
        /* <DEDUP_REMOVED lines=12> */
.L_x_68:
[----:B------:R-:W-:Y:S05]  /*11d40*/  BSYNC B1 ;  /* 0x0000000000017941 */ /* 0x000fea0003800000 */
.L_x_67:
        /* <DEDUP_REMOVED lines=12> */
.L_x_70:
[----:B------:R-:W-:Y:S05]  /*11e10*/  BSYNC B1 ;  /* 0x0000000000017941 */ /* 0x000fea0003800000 */
.L_x_69:
        /* <DEDUP_REMOVED lines=12> */
.L_x_72:
[----:B------:R-:W-:Y:S05]  /*11ee0*/  BSYNC B1 ;  /* 0x0000000000017941 */ /* 0x000fea0003800000 */
.L_x_71:
        /* <DEDUP_REMOVED lines=12> */
.L_x_74:
[----:B------:R-:W-:Y:S05]  /*11fb0*/  BSYNC B1 ;  /* 0x0000000000017941 */ /* 0x000fea0003800000 */
.L_x_73:
        /* <DEDUP_REMOVED lines=12> */
.L_x_76:
[----:B------:R-:W-:Y:S05]  /*12080*/  BSYNC B1 ;  /* 0x0000000000017941 */ /* 0x000fea0003800000 */
.L_x_75:
        /* <DEDUP_REMOVED lines=12> */
.L_x_78:
[----:B------:R-:W-:Y:S05]  /*12150*/  BSYNC B1 ;  /* 0x0000000000017941 */ /* 0x000fea0003800000 */
.L_x_77:
        /* <DEDUP_REMOVED lines=12> */
.L_x_80:
[----:B------:R-:W-:Y:S05]  /*12220*/  BSYNC B1 ;  /* 0x0000000000017941 */ /* 0x000fea0003800000 */
.L_x_79:
        /* <DEDUP_REMOVED lines=12> */
.L_x_82:
[----:B------:R-:W-:Y:S05]  /*122f0*/  BSYNC B1 ;  /* 0x0000000000017941 */ /* 0x000fea0003800000 */
.L_x_81:
        /* <DEDUP_REMOVED lines=12> */
.L_x_84:
[----:B------:R-:W-:Y:S05]  /*123c0*/  BSYNC B1 ;  /* 0x0000000000017941 */ /* 0x000fea0003800000 */
.L_x_83:
        /* <DEDUP_REMOVED lines=12> */
.L_x_86:
[----:B------:R-:W-:Y:S05]  /*12490*/  BSYNC B1 ;  /* 0x0000000000017941 */ /* 0x000fea0003800000 */
.L_x_85:
        /* <DEDUP_REMOVED lines=12> */
.L_x_88:
[----:B------:R-:W-:Y:S05]  /*12560*/  BSYNC B1 ;  /* 0x0000000000017941 */ /* 0x000fea0003800000 */
.L_x_87:
        /* <DEDUP_REMOVED lines=12> */
.L_x_90:
[----:B------:R-:W-:Y:S05]  /*12630*/  BSYNC B1 ;  /* 0x0000000000017941 */ /* 0x000fea0003800000 */
.L_x_89:
        /* <DEDUP_REMOVED lines=12> */
.L_x_92:
[----:B------:R-:W-:Y:S05]  /*12700*/  BSYNC B1 ;  /* 0x0000000000017941 */ /* 0x000fea0003800000 */
.L_x_91:
        /* <DEDUP_REMOVED lines=12> */
.L_x_94:
[----:B------:R-:W-:Y:S05]  /*127d0*/  BSYNC B1 ;  /* 0x0000000000017941 */ /* 0x000fea0003800000 */
.L_x_93:
        /* <DEDUP_REMOVED lines=12> */
.L_x_96:
[----:B------:R-:W-:Y:S05]  /*128a0*/  BSYNC B1 ;  /* 0x0000000000017941 */ /* 0x000fea0003800000 */
.L_x_95:
        /* <DEDUP_REMOVED lines=12> */
.L_x_98:
[----:B------:R-:W-:Y:S05]  /*12970*/  BSYNC B1 ;  /* 0x0000000000017941 */ /* 0x000fea0003800000 */
.L_x_97:
        /* <DEDUP_REMOVED lines=12> */
.L_x_100:
[----:B------:R-:W-:Y:S05]  /*12a40*/  BSYNC B1 ;  /* 0x0000000000017941 */ /* 0x000fea0003800000 */
.L_x_99:
        /* <DEDUP_REMOVED lines=12> */
.L_x_102:
[----:B------:R-:W-:Y:S05]  /*12b10*/  BSYNC B1 ;  /* 0x0000000000017941 */ /* 0x000fea0003800000 */
.L_x_101:
        /* <DEDUP_REMOVED lines=12> */
.L_x_104:
[----:B------:R-:W-:Y:S05]  /*12be0*/  BSYNC B1 ;  /* 0x0000000000017941 */ /* 0x000fea0003800000 */
.L_x_103:
        /* <DEDUP_REMOVED lines=12> */
.L_x_106:
[----:B------:R-:W-:Y:S05]  /*12cb0*/  BSYNC B1 ;  /* 0x0000000000017941 */ /* 0x000fea0003800000 */
.L_x_105:
        /* <DEDUP_REMOVED lines=12> */
.L_x_108:
[----:B------:R-:W-:Y:S05]  /*12d80*/  BSYNC B1 ;  /* 0x0000000000017941 */ /* 0x000fea0003800000 */
.L_x_107:
        /* <DEDUP_REMOVED lines=12> */
.L_x_110:
[----:B------:R-:W-:Y:S05]  /*12e50*/  BSYNC B1 ;  /* 0x0000000000017941 */ /* 0x000fea0003800000 */
.L_x_109:
        /* <DEDUP_REMOVED lines=12> */
.L_x_112:
[----:B------:R-:W-:Y:S05]  /*12f20*/  BSYNC B1 ;  /* 0x0000000000017941 */ /* 0x000fea0003800000 */
.L_x_111:
        /* <DEDUP_REMOVED lines=12> */
.L_x_114:
[----:B------:R-:W-:Y:S05]  /*12ff0*/  BSYNC B1 ;  /* 0x0000000000017941 */ /* 0x000fea0003800000 */
.L_x_113:
[----:B-----5:R-:W-:Y:S01]  /*13000*/  LOP3.LUT R4, R4, 0xff, RZ, 0xc0, !PT ;  /* 0x000000ff04047812 */ /* 0x020fe200078ec0ff */
[----:B------:R-:W-:Y:S01]  /*13010*/  BSSY B1, `(.L_x_115) ;  /* 0x000000b000017945 */ /* 0x000fe20003800000 */
[----:B------:R-:W-:Y:S02]  /*13020*/  ISETP.LT.OR P2, PT, R0, 0x52, !P0 ;  /* 0x000000520000780c */ /* 0x000fe40004741670 */
[----:B------:R-:W-:-:S05]  /*13030*/  F2FP.F16.E4M3.UNPACK_B R4, R4 ;  /* 0x00000004ff04723e */ /* 0x000fca00020006ff */
[----:B------:R-:W-:-:S05]  /*13040*/  HADD2.F32 R4, -RZ, R4.H0_H0 ;  /* 0x20000004ff047230 */ /* 0x000fca0000004100 */
[----:B------:R-:W-:-:S04]  /*13050*/  FMUL R4, R4, UR22 ;  /* 0x0000001604047c20 */ /* 0x000fc80008400000 */
[----:B------:R-:W-:-:S05]  /*13060*/  FFMA R4, R171, UR15, R4 ;  /* 0x0000000fab047c23 */ /* 0x000fca0008000004 */
[----:B------:R-:W-:Y:S02]  /*13070*/  F2FP.SATFINITE.E4M3.F32.PACK_AB_MERGE_C R5, RZ, R4, RZ ;  /* 0x00000004ff05723e */ /* 0x000fe400048070ff */
[----:B------:R-:W-:-:S03]  /*13080*/  PRMT R4, RZ, 0x7610, R4 ;  /* 0x00007610ff047816 */ /* 0x000fc60000000004 */
[----:B------:R0:W-:Y:S01]  /*13090*/  @!P3 STG.E.U8 desc[UR20][R24.64+0x50], R5 ;  /* 0x000050051800b986 */ /* 0x0001e2000c101114 */
[----:B------:R-:W-:Y:S05]  /*130a0*/  @P2 BRA `(.L_x_116) ;  /* 0x0000000000042947 */ /* 0x000fea0003800000 */
[----:B------:R0:W5:Y:S02]  /*130b0*/  LDG.E.U8 R4, desc[UR20][R32.64+0x51] ;  /* 0x0000511420047981 */ /* 0x000164000c1e1100 */
.L_x_116:
[----:B------:R-:W-:Y:S05]  /*130c0*/  BSYNC B1 ;  /* 0x0000000000017941 */ /* 0x000fea0003800000 */
.L_x_115:
[----:B-----5:R-:W-:Y:S01]  /*130d0*/  LOP3.LUT R4, R4, 0xff, RZ, 0xc0, !PT ;  /* 0x000000ff04047812 */ /* 0x020fe200078ec0ff */
[----:B------:R-:W-:Y:S01]  /*130e0*/  BSSY B1, `(.L_x_117) ;  /* 0x000000b000017945 */ /* 0x000fe20003800000 */
[----:B------:R-:W-:Y:S02]  /*130f0*/  ISETP.LT.OR P3, PT, R0, 0x51, !P1 ;  /* 0x000000510000780c */ /* 0x000fe40004f61670 */
[----:B------:R-:W-:-:S05]  /*13100*/  F2FP.F16.E4M3.UNPACK_B R4, R4 ;  /* 0x00000004ff04723e */ /* 0x000fca00020006ff */
[----:B------:R-:W-:-:S05]  /*13110*/  HADD2.F32 R4, -RZ, R4.H0_H0 ;  /* 0x20000004ff047230 */ /* 0x000fca0000004100 */
[----:B------:R-:W-:-:S04]  /*13120*/  FMUL R4, R4, UR22 ;  /* 0x0000001604047c20 */ /* 0x000fc80008400000 */
[----:B------:R-:W-:-:S05]  /*13130*/  FFMA R4, R172, UR15, R4 ;  /* 0x0000000fac047c23 */ /* 0x000fca0008000004 */
[----:B0-----:R-:W-:Y:S02]  /*13140*/  F2FP.SATFINITE.E4M3.F32.PACK_AB_MERGE_C R5, RZ, R4, RZ ;  /* 0x00000004ff05723e */ /* 0x001fe400048070ff */
[----:B------:R-:W-:-:S03]  /*13150*/  PRMT R4, RZ, 0x7610, R4 ;  /* 0x00007610ff047816 */ /* 0x000fc60000000004 */
[----:B------:R0:W-:Y:S01]  /*13160*/  @!P2 STG.E.U8 desc[UR20][R24.64+0x51], R5 ;  /* 0x000051051800a986 */ /* 0x0001e2000c101114 */
[----:B------:R-:W-:Y:S05]  /*13170*/  @P3 BRA `(.L_x_118) ;  /* 0x0000000000043947 */ /* 0x000fea0003800000 */
[----:B------:R0:W5:Y:S02]  /*13180*/  LDG.E.U8 R4, desc[UR20][R2.64+0x50] ;  /* 0x0000501402047981 */ /* 0x000164000c1e1100 */
.L_x_118:
[----:B------:R-:W-:Y:S05]  /*13190*/  BSYNC B1 ;  /* 0x0000000000017941 */ /* 0x000fea0003800000 */
.L_x_117:
        /* <DEDUP_REMOVED lines=12> */
.L_x_120:
[----:B------:R-:W-:Y:S05]  /*13260*/  BSYNC B1 ;  /* 0x0000000000017941 */ /* 0x000fea0003800000 */
.L_x_119:
[----:B-----5:R-:W-:Y:S01]  /*13270*/  LOP3.LUT R4, R4, 0xff, RZ, 0xc0, !PT ;  /* 0x000000ff04047812 */ /* 0x020fe200078ec0ff */
[----:B------:R-:W-:Y:S01]  /*13280*/  BSSY B1, `(.L_x_121) ;  /* 0x000000b000017945 */ /* 0x000fe20003800000 */
[----:B------:R-:W-:Y:S02]  /*13290*/  ISETP.LT.OR P3, PT, R0, 0x59, !P0 ;  /* 0x000000590000780c */ /* 0x000fe40004761670 */
[----:B------:R-:W-:-:S05]  /*132a0*/  F2FP.F16.E4M3.UNPACK_B R4, R4 ;  /* 0x00000004ff04723e */ /* 0x000fca00020006ff */
[----:B------:R-:W-:-:S05]  /*132b0*/  HADD2.F32 R4, -RZ, R4.H0_H0 ;  /* 0x20000004ff047230 */ /* 0x000fca0000004100 */
[----:B0-----:R-:W-:Y:S01]  /*132c0*/  FMUL R5, R4, UR22 ;  /* 0x0000001604057c20 */ /* 0x001fe20008400000 */
[----:B------:R-:W-:-:S03]  /*132d0*/  PRMT R4, RZ, 0x7610, R4 ;  /* 0x00007610ff047816 */ /* 0x000fc60000000004 */
[----:B------:R-:W-:-:S05]  /*132e0*/  FFMA R5, R174, UR15, R5 ;  /* 0x0000000fae057c23 */ /* 0x000fca0008000005 */
[----:B------:R-:W-:-:S05]  /*132f0*/  F2FP.SATFINITE.E4M3.F32.PACK_AB_MERGE_C R5, RZ, R5, RZ ;  /* 0x00000005ff05723e */ /* 0x000fca00048070ff */
[----:B------:R0:W-:Y:S01]  /*13300*/  @!P2 STG.E.U8 desc[UR20][R26.64+0x51], R5 ;  /* 0x000051051a00a986 */ /* 0x0001e2000c101114 */
[----:B------:R-:W-:Y:S05]  /*13310*/  @P3 BRA `(.L_x_122) ;  /* 0x0000000000043947 */ /* 0x000fea0003800000 */
[----:B------:R0:W5:Y:S02]  /*13320*/  LDG.E.U8 R4, desc[UR20][R32.64+0x58] ;  /* 0x0000581420047981 */ /* 0x000164000c1e1100 */
.L_x_122:
[----:B------:R-:W-:Y:S05]  /*13330*/  BSYNC B1 ;  /* 0x0000000000017941 */ /* 0x000fea0003800000 */
.L_x_121:
        /* <DEDUP_REMOVED lines=12> */
.L_x_124:
[----:B------:R-:W-:Y:S05]  /*13400*/  BSYNC B1 ;  /* 0x0000000000017941 */ /* 0x000fea0003800000 */
.L_x_123:
        /* <DEDUP_REMOVED lines=12> */
.L_x_126:
[----:B------:R-:W-:Y:S05]  /*134d0*/  BSYNC B1 ;  /* 0x0000000000017941 */ /* 0x000fea0003800000 */
.L_x_125:
        /* <DEDUP_REMOVED lines=12> */
.L_x_128:
[----:B------:R-:W-:Y:S05]  /*135a0*/  BSYNC B1 ;  /* 0x0000000000017941 */ /* 0x000fea0003800000 */
.L_x_127:
        /* <DEDUP_REMOVED lines=12> */
.L_x_130:
[----:B------:R-:W-:Y:S05]  /*13670*/  BSYNC B1 ;  /* 0x0000000000017941 */ /* 0x000fea0003800000 */
.L_x_129:
        /* <DEDUP_REMOVED lines=12> */
.L_x_132:
[----:B------:R-:W-:Y:S05]  /*13740*/  BSYNC B1 ;  /* 0x0000000000017941 */ /* 0x000fea0003800000 */
.L_x_131:
        /* <DEDUP_REMOVED lines=12> */
.L_x_134:
[----:B------:R-:W-:Y:S05]  /*13810*/  BSYNC B1 ;  /* 0x0000000000017941 */ /* 0x000fea0003800000 */
.L_x_133:
        /* <DEDUP_REMOVED lines=12> */
.L_x_136:
[----:B------:R-:W-:Y:S05]  /*138e0*/  BSYNC B1 ;  /* 0x0000000000017941 */ /* 0x000fea0003800000 */
.L_x_135:
        /* <DEDUP_REMOVED lines=12> */
.L_x_138:
[----:B------:R-:W-:Y:S05]  /*139b0*/  BSYNC B1 ;  /* 0x0000000000017941 */ /* 0x000fea0003800000 */
.L_x_137:
        /* <DEDUP_REMOVED lines=12> */
.L_x_140:
[----:B------:R-:W-:Y:S05]  /*13a80*/  BSYNC B1 ;  /* 0x0000000000017941 */ /* 0x000fea0003800000 */
.L_x_139:
        /* <DEDUP_REMOVED lines=12> */
.L_x_142:
[----:B------:R-:W-:Y:S05]  /*13b50*/  BSYNC B1 ;  /* 0x0000000000017941 */ /* 0x000fea0003800000 */
.L_x_141:
        /* <DEDUP_REMOVED lines=12> */
.L_x_144:
[----:B------:R-:W-:Y:S05]  /*13c20*/  BSYNC B1 ;  /* 0x0000000000017941 */ /* 0x000fea0003800000 */
.L_x_143:
        /* <DEDUP_REMOVED lines=12> */
.L_x_146:
[----:B------:R-:W-:Y:S05]  /*13cf0*/  BSYNC B1 ;  /* 0x0000000000017941 */ /* 0x000fea0003800000 */
.L_x_145:
        /* <DEDUP_REMOVED lines=12> */
.L_x_148:
[----:B------:R-:W-:Y:S05]  /*13dc0*/  BSYNC B1 ;  /* 0x0000000000017941 */ /* 0x000fea0003800000 */
.L_x_147:
        /* <DEDUP_REMOVED lines=12> */
.L_x_150:
[----:B------:R-:W-:Y:S05]  /*13e90*/  BSYNC B1 ;  /* 0x0000000000017941 */ /* 0x000fea0003800000 */
.L_x_149:
        /* <DEDUP_REMOVED lines=12> */
.L_x_152:
[----:B------:R-:W-:Y:S05]  /*13f60*/  BSYNC B1 ;  /* 0x0000000000017941 */ /* 0x000fea0003800000 */
.L_x_151:
        /* <DEDUP_REMOVED lines=12> */
.L_x_154:
[----:B------:R-:W-:Y:S05]  /*14030*/  BSYNC B1 ;  /* 0x0000000000017941 */ /* 0x000fea0003800000 */
.L_x_153:
        /* <DEDUP_REMOVED lines=12> */
.L_x_156:
[----:B------:R-:W-:Y:S05]  /*14100*/  BSYNC B1 ;  /* 0x0000000000017941 */ /* 0x000fea0003800000 */
.L_x_155:
        /* <DEDUP_REMOVED lines=12> */
.L_x_158:
[----:B------:R-:W-:Y:S05]  /*141d0*/  BSYNC B1 ;  /* 0x0000000000017941 */ /* 0x000fea0003800000 */
.L_x_157:
        /* <DEDUP_REMOVED lines=12> */
.L_x_160:
[----:B------:R-:W-:Y:S05]  /*142a0*/  BSYNC B1 ;  /* 0x0000000000017941 */ /* 0x000fea0003800000 */
.L_x_159:
        /* <DEDUP_REMOVED lines=12> */
.L_x_162:
[----:B------:R-:W-:Y:S05]  /*14370*/  BSYNC B1 ;  /* 0x0000000000017941 */ /* 0x000fea0003800000 */
.L_x_161:
        /* <DEDUP_REMOVED lines=12> */
.L_x_164:
[----:B------:R-:W-:Y:S05]  /*14440*/  BSYNC B1 ;  /* 0x0000000000017941 */ /* 0x000fea0003800000 */
.L_x_163:
        /* <DEDUP_REMOVED lines=12> */
.L_x_166:
[----:B------:R-:W-:Y:S05]  /*14510*/  BSYNC B1 ;  /* 0x0000000000017941 */ /* 0x000fea0003800000 */
.L_x_165:
        /* <DEDUP_REMOVED lines=12> */
.L_x_168:
[----:B------:R-:W-:Y:S05]  /*145e0*/  BSYNC B1 ;  /* 0x0000000000017941 */ /* 0x000fea0003800000 */
.L_x_167:
        /* <DEDUP_REMOVED lines=12> */
.L_x_170:
[----:B------:R-:W-:Y:S05]  /*146b0*/  BSYNC B1 ;  /* 0x0000000000017941 */ /* 0x000fea0003800000 */
.L_x_169:
        /* <DEDUP_REMOVED lines=12> */
.L_x_172:
[----:B------:R-:W-:Y:S05]  /*14780*/  BSYNC B1 ;  /* 0x0000000000017941 */ /* 0x000fea0003800000 */
.L_x_171:
        /* <DEDUP_REMOVED lines=12> */
.L_x_174:
[----:B------:R-:W-:Y:S05]  /*14850*/  BSYNC B1 ;  /* 0x0000000000017941 */ /* 0x000fea0003800000 */
.L_x_173:
        /* <DEDUP_REMOVED lines=12> */
.L_x_176:
[----:B------:R-:W-:Y:S05]  /*14920*/  BSYNC B1 ;  /* 0x0000000000017941 */ /* 0x000fea0003800000 */
.L_x_175:
        /* <DEDUP_REMOVED lines=12> */
.L_x_178:
[----:B------:R-:W-:Y:S05]  /*149f0*/  BSYNC B1 ;  /* 0x0000000000017941 */ /* 0x000fea0003800000 */
.L_x_177:
        /* <DEDUP_REMOVED lines=12> */
.L_x_180:
[----:B------:R-:W-:Y:S05]  /*14ac0*/  BSYNC B1 ;  /* 0x0000000000017941 */ /* 0x000fea0003800000 */
.L_x_179:
        /* <DEDUP_REMOVED lines=12> */
.L_x_182:
[----:B------:R-:W-:Y:S05]  /*14b90*/  BSYNC B1 ;  /* 0x0000000000017941 */ /* 0x000fea0003800000 */
.L_x_181:
        /* <DEDUP_REMOVED lines=12> */
.L_x_184:
[----:B------:R-:W-:Y:S05]  /*14c60*/  BSYNC B1 ;  /* 0x0000000000017941 */ /* 0x000fea0003800000 */
.L_x_183:
        /* <DEDUP_REMOVED lines=12> */
.L_x_186:
[----:B------:R-:W-:Y:S05]  /*14d30*/  BSYNC B1 ;  /* 0x0000000000017941 */ /* 0x000fea0003800000 */
.L_x_185:
        /* <DEDUP_REMOVED lines=12> */
.L_x_188:
[----:B------:R-:W-:Y:S05]  /*14e00*/  BSYNC B1 ;  /* 0x0000000000017941 */ /* 0x000fea0003800000 */
.L_x_187:
        /* <DEDUP_REMOVED lines=12> */
.L_x_190:
[----:B------:R-:W-:Y:S05]  /*14ed0*/  BSYNC B1 ;  /* 0x0000000000017941 */ /* 0x000fea0003800000 */
.L_x_189:
        /* <DEDUP_REMOVED lines=12> */
.L_x_192:
[----:B------:R-:W-:Y:S05]  /*14fa0*/  BSYNC B1 ;  /* 0x0000000000017941 */ /* 0x000fea0003800000 */
.L_x_191:
        /* <DEDUP_REMOVED lines=12> */
.L_x_194:
[----:B------:R-:W-:Y:S05]  /*15070*/  BSYNC B1 ;  /* 0x0000000000017941 */ /* 0x000fea0003800000 */
.L_x_193:
        /* <DEDUP_REMOVED lines=12> */
.L_x_196:
[----:B------:R-:W-:Y:S05]  /*15140*/  BSYNC B1 ;  /* 0x0000000000017941 */ /* 0x000fea0003800000 */
.L_x_195:
        /* <DEDUP_REMOVED lines=12> */
.L_x_198:
[----:B------:R-:W-:Y:S05]  /*15210*/  BSYNC B1 ;  /* 0x0000000000017941 */ /* 0x000fea0003800000 */
.L_x_197:
        /* <DEDUP_REMOVED lines=12> */
.L_x_200:
[----:B------:R-:W-:Y:S05]  /*152e0*/  BSYNC B1 ;  /* 0x0000000000017941 */ /* 0x000fea0003800000 */
.L_x_199:
        /* <DEDUP_REMOVED lines=12> */
.L_x_202:
[----:B------:R-:W-:Y:S05]  /*153b0*/  BSYNC B1 ;  /* 0x0000000000017941 */ /* 0x000fea0003800000 */
.L_x_201:
        /* <DEDUP_REMOVED lines=12> */
.L_x_204:
[----:B------:R-:W-:Y:S05]  /*15480*/  BSYNC B1 ;  /* 0x0000000000017941 */ /* 0x000fea0003800000 */
.L_x_203:
        /* <DEDUP_REMOVED lines=12> */
.L_x_206:
[----:B------:R-:W-:Y:S05]  /*15550*/  BSYNC B1 ;  /* 0x0000000000017941 */ /* 0x000fea0003800000 */
.L_x_205:
        /* <DEDUP_REMOVED lines=12> */
.L_x_208:
[----:B------:R-:W-:Y:S05]  /*15620*/  BSYNC B1 ;  /* 0x0000000000017941 */ /* 0x000fea0003800000 */
.L_x_207:
        /* <DEDUP_REMOVED lines=12> */
.L_x_210:
[----:B------:R-:W-:Y:S05]  /*156f0*/  BSYNC B1 ;  /* 0x0000000000017941 */ /* 0x000fea0003800000 */
.L_x_209:
        /* <DEDUP_REMOVED lines=12> */
.L_x_212:
[----:B------:R-:W-:Y:S05]  /*157c0*/  BSYNC B1 ;  /* 0x0000000000017941 */ /* 0x000fea0003800000 */
.L_x_211:
        /* <DEDUP_REMOVED lines=12> */
.L_x_214:
[----:B------:R-:W-:Y:S05]  /*15890*/  BSYNC B1 ;  /* 0x0000000000017941 */ /* 0x000fea0003800000 */
.L_x_213:
        /* <DEDUP_REMOVED lines=12> */
.L_x_216:
[----:B------:R-:W-:Y:S05]  /*15960*/  BSYNC B1 ;  /* 0x0000000000017941 */ /* 0x000fea0003800000 */
.L_x_215:
        /* <DEDUP_REMOVED lines=12> */
.L_x_218:
[----:B------:R-:W-:Y:S05]  /*15a30*/  BSYNC B1 ;  /* 0x0000000000017941 */ /* 0x000fea0003800000 */
.L_x_217:
        /* <DEDUP_REMOVED lines=12> */
.L_x_220:
[----:B------:R-:W-:Y:S05]  /*15b00*/  BSYNC B1 ;  /* 0x0000000000017941 */ /* 0x000fea0003800000 */
.L_x_219:
        /* <DEDUP_REMOVED lines=12> */
.L_x_222:
[----:B------:R-:W-:Y:S05]  /*15bd0*/  BSYNC B1 ;  /* 0x0000000000017941 */ /* 0x000fea0003800000 */
.L_x_221:
        /* <DEDUP_REMOVED lines=12> */
.L_x_224:
[----:B------:R-:W-:Y:S05]  /*15ca0*/  BSYNC B1 ;  /* 0x0000000000017941 */ /* 0x000fea0003800000 */
.L_x_223:
        /* <DEDUP_REMOVED lines=12> */
.L_x_226:
[----:B------:R-:W-:Y:S05]  /*15d70*/  BSYNC B1 ;  /* 0x0000000000017941 */ /* 0x000fea0003800000 */
.L_x_225:
        /* <DEDUP_REMOVED lines=12> */
.L_x_228:
[----:B------:R-:W-:Y:S05]  /*15e40*/  BSYNC B1 ;  /* 0x0000000000017941 */ /* 0x000fea0003800000 */
.L_x_227:
        /* <DEDUP_REMOVED lines=12> */
.L_x_230:
[----:B------:R-:W-:Y:S05]  /*15f10*/  BSYNC B1 ;  /* 0x0000000000017941 */ /* 0x000fea0003800000 */
.L_x_229:
        /* <DEDUP_REMOVED lines=12> */
.L_x_232:
[----:B------:R-:W-:Y:S05]  /*15fe0*/  BSYNC B1 ;  /* 0x0000000000017941 */ /* 0x000fea0003800000 */
.L_x_231:
        /* <DEDUP_REMOVED lines=12> */
.L_x_234:
[----:B------:R-:W-:Y:S05]  /*160b0*/  BSYNC B1 ;  /* 0x0000000000017941 */ /* 0x000fea0003800000 */
.L_x_233:
        /* <DEDUP_REMOVED lines=12> */
.L_x_236:
[----:B------:R-:W-:Y:S05]  /*16180*/  BSYNC B1 ;  /* 0x0000000000017941 */ /* 0x000fea0003800000 */
.L_x_235:
        /* <DEDUP_REMOVED lines=12> */
.L_x_238:
[----:B------:R-:W-:Y:S05]  /*16250*/  BSYNC B1 ;  /* 0x0000000000017941 */ /* 0x000fea0003800000 */
.L_x_237:
        /* <DEDUP_REMOVED lines=12> */
.L_x_240:
[----:B------:R-:W-:Y:S05]  /*16320*/  BSYNC B1 ;  /* 0x0000000000017941 */ /* 0x000fea0003800000 */
.L_x_239:
        /* <DEDUP_REMOVED lines=12> */
.L_x_242:
[----:B------:R-:W-:Y:S05]  /*163f0*/  BSYNC B1 ;  /* 0x0000000000017941 */ /* 0x000fea0003800000 */
.L_x_241:
        /* <DEDUP_REMOVED lines=12> */
.L_x_244:
[----:B------:R-:W-:Y:S05]  /*164c0*/  BSYNC B1 ;  /* 0x0000000000017941 */ /* 0x000fea0003800000 */
.L_x_243:
        /* <DEDUP_REMOVED lines=12> */
.L_x_246:
[----:B------:R-:W-:Y:S05]  /*16590*/  BSYNC B1 ;  /* 0x0000000000017941 */ /* 0x000fea0003800000 */
.L_x_245:
        /* <DEDUP_REMOVED lines=12> */
.L_x_248:
[----:B------:R-:W-:Y:S05]  /*16660*/  BSYNC B1 ;  /* 0x0000000000017941 */ /* 0x000fea0003800000 */
.L_x_247:
[----:B0-----:R-:W2:Y:S01]  /*16670*/  LDL.LU R5, [R1+0x200] ;  /* 0x0002000001057983 */ /* 0x001ea20000300800 */
[----:B-----5:R-:W-:Y:S01]  /*16680*/  LOP3.LUT R4, R4, 0xff, RZ, 0xc0, !PT ;  /* 0x000000ff04047812 */ /* 0x020fe200078ec0ff */
[----:B------:R-:W-:Y:S01]  /*16690*/  BSSY B1, `(.L_x_249) ;  /* 0x000000b000017945 */ /* 0x000fe20003800000 */
[----:B------:R-:W-:Y:S02]  /*166a0*/  ISETP.LT.OR P3, PT, R0, 0xd9, !P0 ;  /* 0x000000d90000780c */ /* 0x000fe40004761670 */
[----:B------:R-:W-:-:S05]  /*166b0*/  F2FP.F16.E4M3.UNPACK_B R4, R4 ;  /* 0x00000004ff04723e */ /* 0x000fca00020006ff */
[----:B------:R-:W-:-:S05]  /*166c0*/  HADD2.F32 R4, -RZ, R4.H0_H0 ;  /* 0x20000004ff047230 */ /* 0x000fca0000004100 */
[----:B------:R-:W-:-:S04]  /*166d0*/  FMUL R4, R4, UR22 ;  /* 0x0000001604047c20 */ /* 0x000fc80008400000 */
[----:B--2---:R-:W-:-:S05]  /*166e0*/  FFMA R4, R5, UR15, R4 ;  /* 0x0000000f05047c23 */ /* 0x004fca0008000004 */
[----:B------:R-:W-:Y:S02]  /*166f0*/  F2FP.SATFINITE.E4M3.F32.PACK_AB_MERGE_C R5, RZ, R4, RZ ;  /* 0x00000004ff05723e */ /* 0x000fe400048070ff */
[----:B------:R-:W-:-:S03]  /*16700*/  PRMT R4, RZ, 0x7610, R4 ;  /* 0x00007610ff047816 */ /* 0x000fc60000000004 */
[----:B------:R0:W-:Y:S01]  /*16710*/  @!P2 STG.E.U8 desc[UR20][R26.64+0xd1], R5 ;  /* 0x0000d1051a00a986 */ /* 0x0001e2000c101114 */
[----:B------:R-:W-:Y:S05]  /*16720*/  @P3 BRA `(.L_x_250) ;  /* 0x0000000000043947 */ /* 0x000fea0003800000 */
[----:B------:R2:W5:Y:S02]  /*16730*/  LDG.E.U8 R4, desc[UR20][R32.64+0xd8] ;  /* 0x0000d81420047981 */ /* 0x000564000c1e1100 */
.L_x_250:
[----:B------:R-:W-:Y:S05]  /*16740*/  BSYNC B1 ;  /* 0x0000000000017941 */ /* 0x000fea0003800000 */
.L_x_249:
[----:B0-----:R-:W3:Y:S01]  /*16750*/  LDL.LU R5, [R1+0x204] ;  /* 0x0002040001057983 */ /* 0x001ee20000300800 */
[----:B-----5:R-:W-:Y:S01]  /*16760*/  LOP3.LUT R4, R4, 0xff, RZ, 0xc0, !PT ;  /* 0x000000ff04047812 */ /* 0x020fe200078ec0ff */
[----:B------:R-:W-:Y:S01]  /*16770*/  BSSY B1, `(.L_x_251) ;  /* 0x000000b000017945 */ /* 0x000fe20003800000 */
[----:B------:R-:W-:Y:S02]  /*16780*/  ISETP.LT.OR P2, PT, R0, 0xda, !P0 ;  /* 0x000000da0000780c */ /* 0x000fe40004741670 */
[----:B------:R-:W-:-:S05]  /*16790*/  F2FP.F16.E4M3.UNPACK_B R4, R4 ;  /* 0x00000004ff04723e */ /* 0x000fca00020006ff */
[----:B------:R-:W-:-:S05]  /*167a0*/  HADD2.F32 R4, -RZ, R4.H0_H0 ;  /* 0x20000004ff047230 */ /* 0x000fca0000004100 */
[----:B------:R-:W-:-:S04]  /*167b0*/  FMUL R4, R4, UR22 ;  /* 0x0000001604047c20 */ /* 0x000fc80008400000 */
[----:B---3--:R-:W-:-:S05]  /*167c0*/  FFMA R4, R5, UR15, R4 ;  /* 0x0000000f05047c23 */ /* 0x008fca0008000004 */
[----:B------:R-:W-:Y:S02]  /*167d0*/  F2FP.SATFINITE.E4M3.F32.PACK_AB_MERGE_C R5, RZ, R4, RZ ;  /* 0x00000004ff05723e */ /* 0x000fe400048070ff */
[----:B------:R-:W-:-:S03]  /*167e0*/  PRMT R4, RZ, 0x7610, R4 ;  /* 0x00007610ff047816 */ /* 0x000fc60000000004 */
[----:B------:R0:W-:Y:S01]  /*167f0*/  @!P3 STG.E.U8 desc[UR20][R24.64+0xd8], R5 ;  /* 0x0000d8051800b986 */ /* 0x0001e2000c101114 */
[----:B------:R-:W-:Y:S05]  /*16800*/  @P2 BRA `(.L_x_252) ;  /* 0x0000000000042947 */ /* 0x000fea0003800000 */
[----:B------:R3:W5:Y:S02]  /*16810*/  LDG.E.U8 R4, desc[UR20][R32.64+0xd9] ;  /* 0x0000d91420047981 */ /* 0x000764000c1e1100 */
.L_x_252:
[----:B------:R-:W-:Y:S05]  /*16820*/  BSYNC B1 ;  /* 0x0000000000017941 */ /* 0x000fea0003800000 */
.L_x_251:
        /* <DEDUP_REMOVED lines=13> */
.L_x_254:
[----:B------:R-:W-:Y:S05]  /*16900*/  BSYNC B1 ;  /* 0x0000000000017941 */ /* 0x000fea0003800000 */
.L_x_253:
        /* <DEDUP_REMOVED lines=13> */
.L_x_256:
[----:B------:R-:W-:Y:S05]  /*169e0*/  BSYNC B1 ;  /* 0x0000000000017941 */ /* 0x000fea0003800000 */
.L_x_255:
        /* <DEDUP_REMOVED lines=13> */
.L_x_258:
[----:B------:R-:W-:Y:S05]  /*16ac0*/  BSYNC B1 ;  /* 0x0000000000017941 */ /* 0x000fea0003800000 */
.L_x_257:
        /* <DEDUP_REMOVED lines=13> */
.L_x_260:
[----:B------:R-:W-:Y:S05]  /*16ba0*/  BSYNC B1 ;  /* 0x0000000000017941 */ /* 0x000fea0003800000 */
.L_x_259:
        /* <DEDUP_REMOVED lines=13> */
.L_x_262:
[----:B------:R-:W-:Y:S05]  /*16c80*/  BSYNC B1 ;  /* 0x0000000000017941 */ /* 0x000fea0003800000 */
.L_x_261:
        /* <DEDUP_REMOVED lines=13> */
.L_x_264:
[----:B------:R-:W-:Y:S05]  /*16d60*/  BSYNC B1 ;  /* 0x0000000000017941 */ /* 0x000fea0003800000 */
.L_x_263:
        /* <DEDUP_REMOVED lines=13> */
.L_x_266:
[----:B------:R-:W-:Y:S05]  /*16e40*/  BSYNC B1 ;  /* 0x0000000000017941 */ /* 0x000fea0003800000 */
.L_x_265:
        /* <DEDUP_REMOVED lines=13> */
.L_x_268:
[----:B------:R-:W-:Y:S05]  /*16f20*/  BSYNC B1 ;  /* 0x0000000000017941 */ /* 0x000fea0003800000 */
.L_x_267:
        /* <DEDUP_REMOVED lines=13> */
.L_x_270:
[----:B------:R-:W-:Y:S05]  /*17000*/  BSYNC B1 ;  /* 0x0000000000017941 */ /* 0x000fea0003800000 */
.L_x_269:
        /* <DEDUP_REMOVED lines=13> */
.L_x_272:
[----:B------:R-:W-:Y:S05]  /*170e0*/  BSYNC B1 ;  /* 0x0000000000017941 */ /* 0x000fea0003800000 */
.L_x_271:
        /* <DEDUP_REMOVED lines=13> */
.L_x_274:
[----:B------:R-:W-:Y:S05]  /*171c0*/  BSYNC B1 ;  /* 0x0000000000017941 */ /* 0x000fea0003800000 */
.L_x_273:
        /* <DEDUP_REMOVED lines=13> */
.L_x_276:
[----:B------:R-:W-:Y:S05]  /*172a0*/  BSYNC B1 ;  /* 0x0000000000017941 */ /* 0x000fea0003800000 */
.L_x_275:
        /* <DEDUP_REMOVED lines=13> */
.L_x_278:
[----:B------:R-:W-:Y:S05]  /*17380*/  BSYNC B1 ;  /* 0x0000000000017941 */ /* 0x000fea0003800000 */
.L_x_277:
        /* <DEDUP_REMOVED lines=13> */
.L_x_280:
[----:B------:R-:W-:Y:S05]  /*17460*/  BSYNC B1 ;  /* 0x0000000000017941 */ /* 0x000fea0003800000 */
.L_x_279:
        /* <DEDUP_REMOVED lines=13> */
.L_x_282:
[----:B------:R-:W-:Y:S05]  /*17540*/  BSYNC B1 ;  /* 0x0000000000017941 */ /* 0x000fea0003800000 */
.L_x_281:
        /* <DEDUP_REMOVED lines=13> */
.L_x_284:
[----:B------:R-:W-:Y:S05]  /*17620*/  BSYNC B1 ;  /* 0x0000000000017941 */ /* 0x000fea0003800000 */
.L_x_283:
        /* <DEDUP_REMOVED lines=13> */
.L_x_286:
[----:B------:R-:W-:Y:S05]  /*17700*/  BSYNC B1 ;  /* 0x0000000000017941 */ /* 0x000fea0003800000 */
.L_x_285:
        /* <DEDUP_REMOVED lines=13> */
.L_x_288:
[----:B------:R-:W-:Y:S05]  /*177e0*/  BSYNC B1 ;  /* 0x0000000000017941 */ /* 0x000fea0003800000 */
.L_x_287:
[----:B------:R-:W2:Y:S01]  /*177f0*/  LDL.LU R7, [R1+0x250] ;  /* 0x0002500001077983 */ /* 0x000ea20000300800 */
[----:B-----5:R-:W-:Y:S01]  /*17800*/  LOP3.LUT R4, R4, 0xff, RZ, 0xc0, !PT ;  /* 0x000000ff04047812 */ /* 0x020fe200078ec0ff */
[----:B------:R-:W-:Y:S01]  /*17810*/  BSSY B1, `(.L_x_289) ;  /* 0x0000013000017945 */ /* 0x000fe20003800000 */
[----:B0-----:R-:W-:Y:S02]  /*17820*/  IADD3 R5, P0, R35, 0x80, RZ ;  /* 0x0000008023057810 */ /* 0x001fe40007f1e0ff */
[----:B------:R-:W-:-:S03]  /*17830*/  F2FP.F16.E4M3.UNPACK_B R4, R4 ;  /* 0x00000004ff04723e */ /* 0x000fc600020006ff */
[----:B--234-:R-:W-:Y:S01]  /*17840*/  IMAD.X R2, RZ, RZ, R37, P0 ;  /* 0x000000ffff027224 */ /* 0x01cfe200000e0625 */
[----:B------:R-:W-:Y:S01]  /*17850*/  ISETP.GE.AND P0, PT, R34, 0x81, PT ;  /* 0x000000812200780c */ /* 0x000fe20003f06270 */
[----:B------:R-:W-:Y:S02]  /*17860*/  HADD2.F32 R4, -RZ, R4.H0_H0 ;  /* 0x20000004ff047230 */ /* 0x000fe40000004100 */
[----:B------:R-:W-:Y:S01]  /*17870*/  IMAD R6, R2, UR6, RZ ;  /* 0x0000000602067c24 */ /* 0x000fe2000f8e02ff */
[----:B------:R-:W-:Y:S01]  /*17880*/  ISETP.LT.OR P3, PT, R0, 0x1, !P0 ;  /* 0x000000010000780c */ /* 0x000fe20004761670 */
[----:B------:R-:W-:-:S04]  /*17890*/  IMAD.WIDE.U32 R2, R5, UR6, R38 ;  /* 0x0000000605027c25 */ /* 0x000fc8000f8e0026 */
[----:B------:R-:W-:Y:S01]  /*178a0*/  FMUL R4, R4, UR22 ;  /* 0x0000001604047c20 */ /* 0x000fe20008400000 */
[----:B------:R-:W-:Y:S01]  /*178b0*/  IMAD R5, R5, UR7, R6 ;  /* 0x0000000705057c24 */ /* 0x000fe2000f8e0206 */
[----:B------:R-:W-:-:S04]  /*178c0*/  IADD3 R2, P2, R2, UR10, RZ ;  /* 0x0000000a02027c10 */ /* 0x000fc8000ff5e0ff */
[----:B------:R-:W-:Y:S01]  /*178d0*/  IADD3.X R3, R3, UR11, R5, P2, !PT ;  /* 0x0000000b03037c10 */ /* 0x000fe200097fe405 */
[----:B------:R-:W-:-:S05]  /*178e0*/  FFMA R4, R7, UR15, R4 ;  /* 0x0000000f07047c23 */ /* 0x000fca0008000004 */
[----:B------:R-:W-:Y:S02]  /*178f0*/  F2FP.SATFINITE.E4M3.F32.PACK_AB_MERGE_C R7, RZ, R4, RZ ;  /* 0x00000004ff07723e */ /* 0x000fe400048070ff */
[----:B------:R-:W-:-:S03]  /*17900*/  PRMT R4, RZ, 0x7610, R4 ;  /* 0x00007610ff047816 */ /* 0x000fc60000000004 */
[----:B------:R0:W-:Y:S01]  /*17910*/  @!P1 STG.E.U8 desc[UR20][R26.64+0xf9], R7 ;  /* 0x0000f9071a009986 */ /* 0x0001e2000c101114 */
[----:B------:R-:W-:Y:S05]  /*17920*/  @P3 BRA `(.L_x_290) ;  /* 0x0000000000043947 */ /* 0x000fea0003800000 */
[----:B------:R2:W5:Y:S02]  /*17930*/  LDG.E.U8 R4, desc[UR20][R2.64] ;  /* 0x0000001402047981 */ /* 0x000564000c1e1100 */
.L_x_290:
[----:B------:R-:W-:Y:S05]  /*17940*/  BSYNC B1 ;  /* 0x0000000000017941 */ /* 0x000fea0003800000 */
.L_x_289:
[----:B------:R-:W3:Y:S01]  /*17950*/  LDL.LU R5, [R1+0x254] ;  /* 0x0002540001057983 */ /* 0x000ee20000300800 */
        /* <DEDUP_REMOVED lines=12> */
.L_x_292:
[----:B------:R-:W-:Y:S05]  /*17a20*/  BSYNC B1 ;  /* 0x0000000000017941 */ /* 0x000fea0003800000 */
.L_x_291:
[----:B---3--:R-:W3:Y:S01]  /*17a30*/  LDL.LU R5, [R1+0x258] ;  /* 0x0002580001057983 */ /* 0x008ee20000300800 */
[----:B-----5:R-:W-:Y:S01]  /*17a40*/  LOP3.LUT R4, R4, 0xff, RZ, 0xc0, !PT ;  /* 0x000000ff04047812 */ /* 0x020fe200078ec0ff */
[----:B------:R-:W-:Y:S01]  /*17a50*/  BSSY B1, `(.L_x_293) ;  /* 0x0000013000017945 */ /* 0x000fe20003800000 */
[----:B------:R-:W-:Y:S02]  /*17a60*/  IADD3 R35, P1, R35, 0x88, RZ ;  /* 0x0000008823237810 */ /* 0x000fe40007f3e0ff */
[----:B------:R-:W-:Y:S02]  /*17a70*/  F2FP.F16.E4M3.UNPACK_B R4, R4 ;  /* 0x00000004ff04723e */ /* 0x000fe400020006ff */
[----:B------:R-:W-:Y:S01]  /*17a80*/  PRMT R6, RZ, 0x7610, R6 ;  /* 0x00007610ff067816 */ /* 0x000fe20000000006 */
[----:B------:R-:W-:Y:S01]  /*17a90*/  IMAD.X R36, RZ, RZ, R37, P1 ;  /* 0x000000ffff247224 */ /* 0x000fe200008e0625 */
[----:B------:R-:W-:Y:S01]  /*17aa0*/  ISETP.GE.AND P1, PT, R34, 0x89, PT ;  /* 0x000000892200780c */ /* 0x000fe20003f26270 */
[----:B------:R-:W-:-:S02]  /*17ab0*/  HADD2.F32 R4, -RZ, R4.H0_H0 ;  /* 0x20000004ff047230 */ /* 0x000fc40000004100 */
[----:B------:R-:W-:Y:S01]  /*17ac0*/  IMAD R36, R36, UR6, RZ ;  /* 0x0000000624247c24 */ /* 0x000fe2000f8e02ff */
[----:B------:R-:W-:Y:S01]  /*17ad0*/  ISETP.LT.OR P5, PT, R0, 0x1, !P1 ;  /* 0x000000010000780c */ /* 0x000fe20004fa1670 */
[----:B------:R-:W-:-:S04]  /*17ae0*/  IMAD.WIDE.U32 R38, R35, UR6, R38 ;  /* 0x0000000623267c25 */ /* 0x000fc8000f8e0026 */
[----:B------:R-:W-:Y:S01]  /*17af0*/  FMUL R4, R4, UR22 ;  /* 0x0000001604047c20 */ /* 0x000fe20008400000 */
[----:B------:R-:W-:-:S03]  /*17b00*/  IMAD R35, R35, UR7, R36 ;  /* 0x0000000723237c24 */ /* 0x000fc6000f8e0224 */
[----:B---3--:R-:W-:Y:S01]  /*17b10*/  FFMA R5, R5, UR15, R4 ;  /* 0x0000000f05057c23 */ /* 0x008fe20008000004 */
[----:B------:R-:W-:-:S04]  /*17b20*/  IADD3 R4, P3, R38, UR10, RZ ;  /* 0x0000000a26047c10 */ /* 0x000fc8000ff7e0ff */
[----:B0-----:R-:W-:Y:S02]  /*17b30*/  F2FP.SATFINITE.E4M3.F32.PACK_AB_MERGE_C R7, RZ, R5, RZ ;  /* 0x00000005ff07723e */ /* 0x001fe400048070ff */
[----:B------:R-:W-:-:S03]  /*17b40*/  IADD3.X R5, R39, UR11, R35, P3, !PT ;  /* 0x0000000b27057c10 */ /* 0x000fc60009ffe423 */
[----:B------:R0:W-:Y:S01]  /*17b50*/  @!P2 STG.E.U8 desc[UR20][R30.64+0x1], R7 ;  /* 0x000001071e00a986 */ /* 0x0001e2000c101114 */
[----:B------:R-:W-:Y:S05]  /*17b60*/  @P5 BRA `(.L_x_294) ;  /* 0x0000000000045947 */ /* 0x000fea0003800000 */
[----:B------:R3:W5:Y:S02]  /*17b70*/  LDG.E.U8 R6, desc[UR20][R4.64] ;  /* 0x0000001404067981 */ /* 0x000764000c1e1100 */
.L_x_294:
[----:B------:R-:W-:Y:S05]  /*17b80*/  BSYNC B1 ;  /* 0x0000000000017941 */ /* 0x000fea0003800000 */
.L_x_293:
        /* <DEDUP_REMOVED lines=13> */
.L_x_296:
[----:B------:R-:W-:Y:S05]  /*17c60*/  BSYNC B1 ;  /* 0x0000000000017941 */ /* 0x000fea0003800000 */
.L_x_295:
        /* <DEDUP_REMOVED lines=13> */
.L_x_298:
[----:B------:R-:W-:Y:S05]  /*17d40*/  BSYNC B1 ;  /* 0x0000000000017941 */ /* 0x000fea0003800000 */
.L_x_297:
        /* <DEDUP_REMOVED lines=13> */
.L_x_300:
[----:B------:R-:W-:Y:S05]  /*17e20*/  BSYNC B1 ;  /* 0x0000000000017941 */ /* 0x000fea0003800000 */
.L_x_299:
        /* <DEDUP_REMOVED lines=13> */
.L_x_302:
[----:B------:R-:W-:Y:S05]  /*17f00*/  BSYNC B1 ;  /* 0x0000000000017941 */ /* 0x000fea0003800000 */
.L_x_301:
        /* <DEDUP_REMOVED lines=13> */
.L_x_304:
[----:B------:R-:W-:Y:S05]  /*17fe0*/  BSYNC B1 ;  /* 0x0000000000017941 */ /* 0x000fea0003800000 */
.L_x_303:
        /* <DEDUP_REMOVED lines=13> */
.L_x_306:
[----:B------:R-:W-:Y:S05]  /*180c0*/  BSYNC B1 ;  /* 0x0000000000017941 */ /* 0x000fea0003800000 */
.L_x_305:
        /* <DEDUP_REMOVED lines=13> */
.L_x_308:
[----:B------:R-:W-:Y:S05]  /*181a0*/  BSYNC B1 ;  /* 0x0000000000017941 */ /* 0x000fea0003800000 */
.L_x_307:
        /* <DEDUP_REMOVED lines=13> */
.L_x_310:
[----:B------:R-:W-:Y:S05]  /*18280*/  BSYNC B1 ;  /* 0x0000000000017941 */ /* 0x000fea0003800000 */
.L_x_309:
        /* <DEDUP_REMOVED lines=13> */
.L_x_312:
[----:B------:R-:W-:Y:S05]  /*18360*/  BSYNC B1 ;  /* 0x0000000000017941 */ /* 0x000fea0003800000 */
.L_x_311:
        /* <DEDUP_REMOVED lines=13> */
.L_x_314:
[----:B------:R-:W-:Y:S05]  /*18440*/  BSYNC B1 ;  /* 0x0000000000017941 */ /* 0x000fea0003800000 */
.L_x_313:
        /* <DEDUP_REMOVED lines=13> */
.L_x_316:
[----:B------:R-:W-:Y:S05]  /*18520*/  BSYNC B1 ;  /* 0x0000000000017941 */ /* 0x000fea0003800000 */
.L_x_315:
        /* <DEDUP_REMOVED lines=13> */
.L_x_318:
[----:B------:R-:W-:Y:S05]  /*18600*/  BSYNC B1 ;  /* 0x0000000000017941 */ /* 0x000fea0003800000 */
.L_x_317:
        /* <DEDUP_REMOVED lines=13> */
.L_x_320:
[----:B------:R-:W-:Y:S05]  /*186e0*/  BSYNC B1 ;  /* 0x0000000000017941 */ /* 0x000fea0003800000 */
.L_x_319:
        /* <DEDUP_REMOVED lines=13> */
.L_x_322:
[----:B------:R-:W-:Y:S05]  /*187c0*/  BSYNC B1 ;  /* 0x0000000000017941 */ /* 0x000fea0003800000 */
.L_x_321:
        /* <DEDUP_REMOVED lines=13> */
.L_x_324:
[----:B------:R-:W-:Y:S05]  /*188a0*/  BSYNC B1 ;  /* 0x0000000000017941 */ /* 0x000fea0003800000 */
.L_x_323:
        /* <DEDUP_REMOVED lines=13> */
.L_x_326:
[----:B------:R-:W-:Y:S05]  /*18980*/  BSYNC B1 ;  /* 0x0000000000017941 */ /* 0x000fea0003800000 */
.L_x_325:
        /* <DEDUP_REMOVED lines=13> */
.L_x_328:
[----:B------:R-:W-:Y:S05]  /*18a60*/  BSYNC B1 ;  /* 0x0000000000017941 */ /* 0x000fea0003800000 */
.L_x_327:
        /* <DEDUP_REMOVED lines=13> */
.L_x_330:
[----:B------:R-:W-:Y:S05]  /*18b40*/  BSYNC B1 ;  /* 0x0000000000017941 */ /* 0x000fea0003800000 */
.L_x_329:
        /* <DEDUP_REMOVED lines=13> */
.L_x_332:
[----:B------:R-:W-:Y:S05]  /*18c20*/  BSYNC B1 ;  /* 0x0000000000017941 */ /* 0x000fea0003800000 */
.L_x_331:
        /* <DEDUP_REMOVED lines=13> */
.L_x_334:
[----:B------:R-:W-:Y:S05]  /*18d00*/  BSYNC B1 ;  /* 0x0000000000017941 */ /* 0x000fea0003800000 */
.L_x_333:
        /* <DEDUP_REMOVED lines=13> */
.L_x_336:
[----:B------:R-:W-:Y:S05]  /*18de0*/  BSYNC B1 ;  /* 0x0000000000017941 */ /* 0x000fea0003800000 */
.L_x_335:
        /* <DEDUP_REMOVED lines=13> */
.L_x_338:
[----:B------:R-:W-:Y:S05]  /*18ec0*/  BSYNC B1 ;  /* 0x0000000000017941 */ /* 0x000fea0003800000 */
.L_x_337:
        /* <DEDUP_REMOVED lines=13> */
.L_x_340:
[----:B------:R-:W-:Y:S05]  /*18fa0*/  BSYNC B1 ;  /* 0x0000000000017941 */ /* 0x000fea0003800000 */
.L_x_339:
        /* <DEDUP_REMOVED lines=13> */
.L_x_342:
[----:B------:R-:W-:Y:S05]  /*19080*/  BSYNC B1 ;  /* 0x0000000000017941 */ /* 0x000fea0003800000 */
.L_x_341:
        /* <DEDUP_REMOVED lines=13> */
.L_x_344:
[----:B------:R-:W-:Y:S05]  /*19160*/  BSYNC B1 ;  /* 0x0000000000017941 */ /* 0x000fea0003800000 */
.L_x_343:
        /* <DEDUP_REMOVED lines=13> */
.L_x_346:
[----:B------:R-:W-:Y:S05]  /*19240*/  BSYNC B1 ;  /* 0x0000000000017941 */ /* 0x000fea0003800000 */
.L_x_345:
        /* <DEDUP_REMOVED lines=13> */
.L_x_348:
[----:B------:R-:W-:Y:S05]  /*19320*/  BSYNC B1 ;  /* 0x0000000000017941 */ /* 0x000fea0003800000 */
.L_x_347:
        /* <DEDUP_REMOVED lines=13> */
.L_x_350:
[----:B------:R-:W-:Y:S05]  /*19400*/  BSYNC B1 ;  /* 0x0000000000017941 */ /* 0x000fea0003800000 */
.L_x_349:
        /* <DEDUP_REMOVED lines=13> */
.L_x_352:
[----:B------:R-:W-:Y:S05]  /*194e0*/  BSYNC B1 ;  /* 0x0000000000017941 */ /* 0x000fea0003800000 */
.L_x_351:
        /* <DEDUP_REMOVED lines=13> */
.L_x_354:
[----:B------:R-:W-:Y:S05]  /*195c0*/  BSYNC B1 ;  /* 0x0000000000017941 */ /* 0x000fea0003800000 */
.L_x_353:
        /* <DEDUP_REMOVED lines=13> */
.L_x_356:
[----:B------:R-:W-:Y:S05]  /*196a0*/  BSYNC B1 ;  /* 0x0000000000017941 */ /* 0x000fea0003800000 */
.L_x_355:
        /* <DEDUP_REMOVED lines=13> */
.L_x_358:
[----:B------:R-:W-:Y:S05]  /*19780*/  BSYNC B1 ;  /* 0x0000000000017941 */ /* 0x000fea0003800000 */
.L_x_357:
        /* <DEDUP_REMOVED lines=13> */
.L_x_360:
[----:B------:R-:W-:Y:S05]  /*19860*/  BSYNC B1 ;  /* 0x0000000000017941 */ /* 0x000fea0003800000 */
.L_x_359:
        /* <DEDUP_REMOVED lines=13> */
.L_x_362:
[----:B------:R-:W-:Y:S05]  /*19940*/  BSYNC B1 ;  /* 0x0000000000017941 */ /* 0x000fea0003800000 */
.L_x_361:
        /* <DEDUP_REMOVED lines=13> */
.L_x_364:
[----:B------:R-:W-:Y:S05]  /*19a20*/  BSYNC B1 ;  /* 0x0000000000017941 */ /* 0x000fea0003800000 */
.L_x_363:
        /* <DEDUP_REMOVED lines=13> */
.L_x_366:
[----:B------:R-:W-:Y:S05]  /*19b00*/  BSYNC B1 ;  /* 0x0000000000017941 */ /* 0x000fea0003800000 */
.L_x_365:
        /* <DEDUP_REMOVED lines=13> */
.L_x_368:
[----:B------:R-:W-:Y:S05]  /*19be0*/  BSYNC B1 ;  /* 0x0000000000017941 */ /* 0x000fea0003800000 */
.L_x_367:
        /* <DEDUP_REMOVED lines=13> */
.L_x_370:
[----:B------:R-:W-:Y:S05]  /*19cc0*/  BSYNC B1 ;  /* 0x0000000000017941 */ /* 0x000fea0003800000 */
.L_x_369:
        /* <DEDUP_REMOVED lines=13> */
.L_x_372:
[----:B------:R-:W-:Y:S05]  /*19da0*/  BSYNC B1 ;  /* 0x0000000000017941 */ /* 0x000fea0003800000 */
.L_x_371:
        /* <DEDUP_REMOVED lines=13> */
.L_x_374:
[----:B------:R-:W-:Y:S05]  /*19e80*/  BSYNC B1 ;  /* 0x0000000000017941 */ /* 0x000fea0003800000 */
.L_x_373:
        /* <DEDUP_REMOVED lines=13> */
.L_x_376:
[----:B------:R-:W-:Y:S05]  /*19f60*/  BSYNC B1 ;  /* 0x0000000000017941 */ /* 0x000fea0003800000 */
.L_x_375:
        /* <DEDUP_REMOVED lines=13> */
.L_x_378:
[----:B------:R-:W-:Y:S05]  /*1a040*/  BSYNC B1 ;  /* 0x0000000000017941 */ /* 0x000fea0003800000 */
.L_x_377:
        /* <DEDUP_REMOVED lines=13> */
.L_x_380:
[----:B------:R-:W-:Y:S05]  /*1a120*/  BSYNC B1 ;  /* 0x0000000000017941 */ /* 0x000fea0003800000 */
.L_x_379:
        /* <DEDUP_REMOVED lines=13> */
.L_x_382:
[----:B------:R-:W-:Y:S05]  /*1a200*/  BSYNC B1 ;  /* 0x0000000000017941 */ /* 0x000fea0003800000 */
.L_x_381:
        /* <DEDUP_REMOVED lines=13> */
.L_x_384:
[----:B------:R-:W-:Y:S05]  /*1a2e0*/  BSYNC B1 ;  /* 0x0000000000017941 */ /* 0x000fea0003800000 */
.L_x_383:
        /* <DEDUP_REMOVED lines=13> */
.L_x_386:
[----:B------:R-:W-:Y:S05]  /*1a3c0*/  BSYNC B1 ;  /* 0x0000000000017941 */ /* 0x000fea0003800000 */
.L_x_385:
        /* <DEDUP_REMOVED lines=13> */
.L_x_388:
[----:B------:R-:W-:Y:S05]  /*1a4a0*/  BSYNC B1 ;  /* 0x0000000000017941 */ /* 0x000fea0003800000 */
.L_x_387:
        /* <DEDUP_REMOVED lines=13> */
.L_x_390:
[----:B------:R-:W-:Y:S05]  /*1a580*/  BSYNC B1 ;  /* 0x0000000000017941 */ /* 0x000fea0003800000 */
.L_x_389:
        /* <DEDUP_REMOVED lines=13> */
.L_x_392:
[----:B------:R-:W-:Y:S05]  /*1a660*/  BSYNC B1 ;  /* 0x0000000000017941 */ /* 0x000fea0003800000 */
.L_x_391:
        /* <DEDUP_REMOVED lines=13> */
.L_x_394:
[----:B------:R-:W-:Y:S05]  /*1a740*/  BSYNC B1 ;  /* 0x0000000000017941 */ /* 0x000fea0003800000 */
.L_x_393:
        /* <DEDUP_REMOVED lines=13> */
.L_x_396:
[----:B------:R-:W-:Y:S05]  /*1a820*/  BSYNC B1 ;  /* 0x0000000000017941 */ /* 0x000fea0003800000 */
.L_x_395:
        /* <DEDUP_REMOVED lines=13> */
.L_x_398:
[----:B------:R-:W-:Y:S05]  /*1a900*/  BSYNC B1 ;  /* 0x0000000000017941 */ /* 0x000fea0003800000 */
.L_x_397:
        /* <DEDUP_REMOVED lines=13> */
.L_x_400:
[----:B------:R-:W-:Y:S05]  /*1a9e0*/  BSYNC B1 ;  /* 0x0000000000017941 */ /* 0x000fea0003800000 */
.L_x_399:
        /* <DEDUP_REMOVED lines=13> */
.L_x_402:
[----:B------:R-:W-:Y:S05]  /*1aac0*/  BSYNC B1 ;  /* 0x0000000000017941 */ /* 0x000fea0003800000 */
.L_x_401:
        /* <DEDUP_REMOVED lines=13> */
.L_x_404:
[----:B------:R-:W-:Y:S05]  /*1aba0*/  BSYNC B1 ;  /* 0x0000000000017941 */ /* 0x000fea0003800000 */
.L_x_403:
        /* <DEDUP_REMOVED lines=13> */
.L_x_406:
[----:B------:R-:W-:Y:S05]  /*1ac80*/  BSYNC B1 ;  /* 0x0000000000017941 */ /* 0x000fea0003800000 */
.L_x_405:
        /* <DEDUP_REMOVED lines=13> */
.L_x_408:
[----:B------:R-:W-:Y:S05]  /*1ad60*/  BSYNC B1 ;  /* 0x0000000000017941 */ /* 0x000fea0003800000 */
.L_x_407:
        /* <DEDUP_REMOVED lines=13> */
.L_x_410:
[----:B------:R-:W-:Y:S05]  /*1ae40*/  BSYNC B1 ;  /* 0x0000000000017941 */ /* 0x000fea0003800000 */
.L_x_409:
        /* <DEDUP_REMOVED lines=13> */
.L_x_412:
[----:B------:R-:W-:Y:S05]  /*1af20*/  BSYNC B1 ;  /* 0x0000000000017941 */ /* 0x000fea0003800000 */
.L_x_411:
        /* <DEDUP_REMOVED lines=13> */
.L_x_414:
[----:B------:R-:W-:Y:S05]  /*1b000*/  BSYNC B1 ;  /* 0x0000000000017941 */ /* 0x000fea0003800000 */
.L_x_413:
        /* <DEDUP_REMOVED lines=13> */
.L_x_416:
[----:B------:R-:W-:Y:S05]  /*1b0e0*/  BSYNC B1 ;  /* 0x0000000000017941 */ /* 0x000fea0003800000 */
.L_x_415:
        /* <DEDUP_REMOVED lines=13> */
.L_x_418:
[----:B------:R-:W-:Y:S05]  /*1b1c0*/  BSYNC B1 ;  /* 0x0000000000017941 */ /* 0x000fea0003800000 */
.L_x_417:
        /* <DEDUP_REMOVED lines=13> */
.L_x_420:
[----:B------:R-:W-:Y:S05]  /*1b2a0*/  BSYNC B1 ;  /* 0x0000000000017941 */ /* 0x000fea0003800000 */
.L_x_419:
        /* <DEDUP_REMOVED lines=13> */
.L_x_422:
[----:B------:R-:W-:Y:S05]  /*1b380*/  BSYNC B1 ;  /* 0x0000000000017941 */ /* 0x000fea0003800000 */
.L_x_421:
        /* <DEDUP_REMOVED lines=13> */
.L_x_424:
[----:B------:R-:W-:Y:S05]  /*1b460*/  BSYNC B1 ;  /* 0x0000000000017941 */ /* 0x000fea0003800000 */
.L_x_423:
        /* <DEDUP_REMOVED lines=13> */
.L_x_426:
[----:B------:R-:W-:Y:S05]  /*1b540*/  BSYNC B1 ;  /* 0x0000000000017941 */ /* 0x000fea0003800000 */
.L_x_425:
        /* <DEDUP_REMOVED lines=13> */
.L_x_428:
[----:B------:R-:W-:Y:S05]  /*1b620*/  BSYNC B1 ;  /* 0x0000000000017941 */ /* 0x000fea0003800000 */
.L_x_427:
        /* <DEDUP_REMOVED lines=13> */
.L_x_430:
[----:B------:R-:W-:Y:S05]  /*1b700*/  BSYNC B1 ;  /* 0x0000000000017941 */ /* 0x000fea0003800000 */
.L_x_429:
        /* <DEDUP_REMOVED lines=13> */
.L_x_432:
[----:B------:R-:W-:Y:S05]  /*1b7e0*/  BSYNC B1 ;  /* 0x0000000000017941 */ /* 0x000fea0003800000 */
.L_x_431:
        /* <DEDUP_REMOVED lines=13> */
.L_x_434:
[----:B------:R-:W-:Y:S05]  /*1b8c0*/  BSYNC B1 ;  /* 0x0000000000017941 */ /* 0x000fea0003800000 */
.L_x_433:
        /* <DEDUP_REMOVED lines=13> */
.L_x_436:
[----:B------:R-:W-:Y:S05]  /*1b9a0*/  BSYNC B1 ;  /* 0x0000000000017941 */ /* 0x000fea0003800000 */
.L_x_435:
        /* <DEDUP_REMOVED lines=13> */
.L_x_438:
[----:B------:R-:W-:Y:S05]  /*1ba80*/  BSYNC B1 ;  /* 0x0000000000017941 */ /* 0x000fea0003800000 */
.L_x_437:
        /* <DEDUP_REMOVED lines=13> */
.L_x_440:
[----:B------:R-:W-:Y:S05]  /*1bb60*/  BSYNC B1 ;  /* 0x0000000000017941 */ /* 0x000fea0003800000 */
.L_x_439:
        /* <DEDUP_REMOVED lines=13> */
.L_x_442:
[----:B------:R-:W-:Y:S05]  /*1bc40*/  BSYNC B1 ;  /* 0x0000000000017941 */ /* 0x000fea0003800000 */
.L_x_441:
        /* <DEDUP_REMOVED lines=13> */
.L_x_444:
[----:B------:R-:W-:Y:S05]  /*1bd20*/  BSYNC B1 ;  /* 0x0000000000017941 */ /* 0x000fea0003800000 */
.L_x_443:
        /* <DEDUP_REMOVED lines=13> */
.L_x_446:
[----:B------:R-:W-:Y:S05]  /*1be00*/  BSYNC B1 ;  /* 0x0000000000017941 */ /* 0x000fea0003800000 */
.L_x_445:
        /* <DEDUP_REMOVED lines=13> */
.L_x_448:
[----:B------:R-:W-:Y:S05]  /*1bee0*/  BSYNC B1 ;  /* 0x0000000000017941 */ /* 0x000fea0003800000 */
.L_x_447:
        /* <DEDUP_REMOVED lines=13> */
.L_x_450:
[----:B------:R-:W-:Y:S05]  /*1bfc0*/  BSYNC B1 ;  /* 0x0000000000017941 */ /* 0x000fea0003800000 */
.L_x_449:
        /* <DEDUP_REMOVED lines=13> */
.L_x_452:
[----:B------:R-:W-:Y:S05]  /*1c0a0*/  BSYNC B1 ;  /* 0x0000000000017941 */ /* 0x000fea0003800000 */
.L_x_451:
        /* <DEDUP_REMOVED lines=13> */
.L_x_454:
[----:B------:R-:W-:Y:S05]  /*1c180*/  BSYNC B1 ;  /* 0x0000000000017941 */ /* 0x000fea0003800000 */
.L_x_453:
        /* <DEDUP_REMOVED lines=13> */
.L_x_456:
[----:B------:R-:W-:Y:S05]  /*1c260*/  BSYNC B1 ;  /* 0x0000000000017941 */ /* 0x000fea0003800000 */
.L_x_455:
        /* <DEDUP_REMOVED lines=13> */
.L_x_458:
[----:B------:R-:W-:Y:S05]  /*1c340*/  BSYNC B1 ;  /* 0x0000000000017941 */ /* 0x000fea0003800000 */
.L_x_457:
        /* <DEDUP_REMOVED lines=13> */
.L_x_460:
[----:B------:R-:W-:Y:S05]  /*1c420*/  BSYNC B1 ;  /* 0x0000000000017941 */ /* 0x000fea0003800000 */
.L_x_459:
        /* <DEDUP_REMOVED lines=13> */
.L_x_462:
[----:B------:R-:W-:Y:S05]  /*1c500*/  BSYNC B1 ;  /* 0x0000000000017941 */ /* 0x000fea0003800000 */
.L_x_461:
        /* <DEDUP_REMOVED lines=13> */
.L_x_464:
[----:B------:R-:W-:Y:S05]  /*1c5e0*/  BSYNC B1 ;  /* 0x0000000000017941 */ /* 0x000fea0003800000 */
.L_x_463:
        /* <DEDUP_REMOVED lines=13> */
.L_x_466:
[----:B------:R-:W-:Y:S05]  /*1c6c0*/  BSYNC B1 ;  /* 0x0000000000017941 */ /* 0x000fea0003800000 */
.L_x_465:
        /* <DEDUP_REMOVED lines=13> */
.L_x_468:
[----:B------:R-:W-:Y:S05]  /*1c7a0*/  BSYNC B1 ;  /* 0x0000000000017941 */ /* 0x000fea0003800000 */
.L_x_467:
        /* <DEDUP_REMOVED lines=13> */
.L_x_470:
[----:B------:R-:W-:Y:S05]  /*1c880*/  BSYNC B1 ;  /* 0x0000000000017941 */ /* 0x000fea0003800000 */
.L_x_469:
        /* <DEDUP_REMOVED lines=13> */
.L_x_472:
[----:B------:R-:W-:Y:S05]  /*1c960*/  BSYNC B1 ;  /* 0x0000000000017941 */ /* 0x000fea0003800000 */
.L_x_471:
        /* <DEDUP_REMOVED lines=13> */
.L_x_474:
[----:B------:R-:W-:Y:S05]  /*1ca40*/  BSYNC B1 ;  /* 0x0000000000017941 */ /* 0x000fea0003800000 */
.L_x_473:
        /* <DEDUP_REMOVED lines=13> */
.L_x_476:
[----:B------:R-:W-:Y:S05]  /*1cb20*/  BSYNC B1 ;  /* 0x0000000000017941 */ /* 0x000fea0003800000 */
.L_x_475:
        /* <DEDUP_REMOVED lines=13> */
.L_x_478:
[----:B------:R-:W-:Y:S05]  /*1cc00*/  BSYNC B1 ;  /* 0x0000000000017941 */ /* 0x000fea0003800000 */
.L_x_477:
        /* <DEDUP_REMOVED lines=13> */
.L_x_480:
[----:B------:R-:W-:Y:S05]  /*1cce0*/  BSYNC B1 ;  /* 0x0000000000017941 */ /* 0x000fea0003800000 */
.L_x_479:
        /* <DEDUP_REMOVED lines=13> */
.L_x_482:
[----:B------:R-:W-:Y:S05]  /*1cdc0*/  BSYNC B1 ;  /* 0x0000000000017941 */ /* 0x000fea0003800000 */
.L_x_481:
        /* <DEDUP_REMOVED lines=13> */
.L_x_484:
[----:B------:R-:W-:Y:S05]  /*1cea0*/  BSYNC B1 ;  /* 0x0000000000017941 */ /* 0x000fea0003800000 */
.L_x_483:
        /* <DEDUP_REMOVED lines=13> */
.L_x_486:
[----:B------:R-:W-:Y:S05]  /*1cf80*/  BSYNC B1 ;  /* 0x0000000000017941 */ /* 0x000fea0003800000 */
.L_x_485:
        /* <DEDUP_REMOVED lines=13> */
.L_x_488:
[----:B------:R-:W-:Y:S05]  /*1d060*/  BSYNC B1 ;  /* 0x0000000000017941 */ /* 0x000fea0003800000 */
.L_x_487:
        /* <DEDUP_REMOVED lines=13> */
.L_x_490:
[----:B------:R-:W-:Y:S05]  /*1d140*/  BSYNC B1 ;  /* 0x0000000000017941 */ /* 0x000fea0003800000 */
.L_x_489:
        /* <DEDUP_REMOVED lines=13> */
.L_x_492:
[----:B------:R-:W-:Y:S05]  /*1d220*/  BSYNC B1 ;  /* 0x0000000000017941 */ /* 0x000fea0003800000 */
.L_x_491:
        /* <DEDUP_REMOVED lines=13> */
.L_x_494:
[----:B------:R-:W-:Y:S05]  /*1d300*/  BSYNC B1 ;  /* 0x0000000000017941 */ /* 0x000fea0003800000 */
.L_x_493:
        /* <DEDUP_REMOVED lines=13> */
.L_x_496:
[----:B------:R-:W-:Y:S05]  /*1d3e0*/  BSYNC B1 ;  /* 0x0000000000017941 */ /* 0x000fea0003800000 */
.L_x_495:
        /* <DEDUP_REMOVED lines=13> */
.L_x_498:
[----:B------:R-:W-:Y:S05]  /*1d4c0*/  BSYNC B1 ;  /* 0x0000000000017941 */ /* 0x000fea0003800000 */
.L_x_497:
        /* <DEDUP_REMOVED lines=13> */
.L_x_500:
[----:B------:R-:W-:Y:S05]  /*1d5a0*/  BSYNC B1 ;  /* 0x0000000000017941 */ /* 0x000fea0003800000 */
.L_x_499:
        /* <DEDUP_REMOVED lines=13> */
.L_x_502:
[----:B------:R-:W-:Y:S05]  /*1d680*/  BSYNC B1 ;  /* 0x0000000000017941 */ /* 0x000fea0003800000 */
.L_x_501:
        /* <DEDUP_REMOVED lines=13> */
.L_x_504:
[----:B------:R-:W-:Y:S05]  /*1d760*/  BSYNC B1 ;  /* 0x0000000000017941 */ /* 0x000fea0003800000 */
.L_x_503:
        /* <DEDUP_REMOVED lines=13> */
.L_x_506:
[----:B------:R-:W-:Y:S05]  /*1d840*/  BSYNC B1 ;  /* 0x0000000000017941 */ /* 0x000fea0003800000 */
.L_x_505:
        /* <DEDUP_REMOVED lines=13> */
.L_x_508:
[----:B------:R-:W-:Y:S05]  /*1d920*/  BSYNC B1 ;  /* 0x0000000000017941 */ /* 0x000fea0003800000 */
.L_x_507:
        /* <DEDUP_REMOVED lines=13> */
.L_x_510:
[----:B------:R-:W-:Y:S05]  /*1da00*/  BSYNC B1 ;  /* 0x0000000000017941 */ /* 0x000fea0003800000 */
.L_x_509:
        /* <DEDUP_REMOVED lines=13> */
.L_x_512:
[----:B------:R-:W-:Y:S05]  /*1dae0*/  BSYNC B1 ;  /* 0x0000000000017941 */ /* 0x000fea0003800000 */
.L_x_511:
        /* <DEDUP_REMOVED lines=13> */
.L_x_514:
[----:B------:R-:W-:Y:S05]  /*1dbc0*/  BSYNC B1 ;  /* 0x0000000000017941 */ /* 0x000fea0003800000 */
.L_x_513:
        /* <DEDUP_REMOVED lines=13> */
.L_x_516:
[----:B------:R-:W-:Y:S05]  /*1dca0*/  BSYNC B1 ;  /* 0x0000000000017941 */ /* 0x000fea0003800000 */
.L_x_515:
        /* <DEDUP_REMOVED lines=13> */
.L_x_518:
[----:B------:R-:W-:Y:S05]  /*1dd80*/  BSYNC B1 ;  /* 0x0000000000017941 */ /* 0x000fea0003800000 */
.L_x_517:
        /* <DEDUP_REMOVED lines=13> */
.L_x_520:
[----:B------:R-:W-:Y:S05]  /*1de60*/  BSYNC B1 ;  /* 0x0000000000017941 */ /* 0x000fea0003800000 */
.L_x_519:
        /* <DEDUP_REMOVED lines=13> */
.L_x_522:
[----:B------:R-:W-:Y:S05]  /*1df40*/  BSYNC B1 ;  /* 0x0000000000017941 */ /* 0x000fea0003800000 */
.L_x_521:
        /* <DEDUP_REMOVED lines=13> */
.L_x_524:
[----:B------:R-:W-:Y:S05]  /*1e020*/  BSYNC B1 ;  /* 0x0000000000017941 */ /* 0x000fea0003800000 */
.L_x_523:
        /* <DEDUP_REMOVED lines=13> */
.L_x_526:
[----:B------:R-:W-:Y:S05]  /*1e100*/  BSYNC B1 ;  /* 0x0000000000017941 */ /* 0x000fea0003800000 */
.L_x_525:
        /* <DEDUP_REMOVED lines=13> */
.L_x_528:
[----:B------:R-:W-:Y:S05]  /*1e1e0*/  BSYNC B1 ;  /* 0x0000000000017941 */ /* 0x000fea0003800000 */
.L_x_527:
        /* <DEDUP_REMOVED lines=13> */
.L_x_530:
[----:B------:R-:W-:Y:S05]  /*1e2c0*/  BSYNC B1 ;  /* 0x0000000000017941 */ /* 0x000fea0003800000 */
.L_x_529:
        /* <DEDUP_REMOVED lines=13> */
.L_x_532:
[----:B------:R-:W-:Y:S05]  /*1e3a0*/  BSYNC B1 ;  /* 0x0000000000017941 */ /* 0x000fea0003800000 */
.L_x_531:
        /* <DEDUP_REMOVED lines=13> */
.L_x_534:
[----:B------:R-:W-:Y:S05]  /*1e480*/  BSYNC B1 ;  /* 0x0000000000017941 */ /* 0x000fea0003800000 */
.L_x_533:
        /* <DEDUP_REMOVED lines=13> */
.L_x_536:
[----:B------:R-:W-:Y:S05]  /*1e560*/  BSYNC B1 ;  /* 0x0000000000017941 */ /* 0x000fea0003800000 */
.L_x_535:
        /* <DEDUP_REMOVED lines=13> */
.L_x_538:
[----:B------:R-:W-:Y:S05]  /*1e640*/  BSYNC B1 ;  /* 0x0000000000017941 */ /* 0x000fea0003800000 */
.L_x_537:
        /* <DEDUP_REMOVED lines=13> */
.L_x_540:
[----:B------:R-:W-:Y:S05]  /*1e720*/  BSYNC B1 ;  /* 0x0000000000017941 */ /* 0x000fea0003800000 */
.L_x_539:
[----:B--234-:R-:W2:Y:S01]  /*1e730*/  LDL.LU R3, [R1+0x448] ;  /* 0x0004480001037983 */ /* 0x01cea20000300800 */
[----:B-----5:R-:W-:Y:S01]  /*1e740*/  LOP3.LUT R6, R6, 0xff, RZ, 0xc0, !PT ;  /* 0x000000ff06067812 */ /* 0x020fe200078ec0ff */
[----:B------:R-:W-:Y:S01]  /*1e750*/  BSSY B1, `(.L_x_541) ;  /* 0x000000b000017945 */ /* 0x000fe20003800000 */
[----:B------:R-:W-:Y:S02]  /*1e760*/  ISETP.LT.OR P2, PT, R0, 0xf9, !P1 ;  /* 0x000000f90000780c */ /* 0x000fe40004f41670 */
[----:B------:R-:W-:Y:S02]  /*1e770*/  F2FP.F16.E4M3.UNPACK_B R6, R6 ;  /* 0x00000006ff06723e */ /* 0x000fe400020006ff */
[----:B------:R-:W-:-:S03]  /*1e780*/  PRMT R2, RZ, 0x7610, R2 ;  /* 0x00007610ff027816 */ /* 0x000fc60000000002 */
[----:B------:R-:W-:-:S05]  /*1e790*/  HADD2.F32 R6, -RZ, R6.H0_H0 ;  /* 0x20000006ff067230 */ /* 0x000fca0000004100 */
[----:B------:R-:W-:-:S04]  /*1e7a0*/  FMUL R6, R6, UR22 ;  /* 0x0000001606067c20 */ /* 0x000fc80008400000 */
[----:B--2---:R-:W-:-:S05]  /*1e7b0*/  FFMA R6, R3, UR15, R6 ;  /* 0x0000000f03067c23 */ /* 0x004fca0008000006 */
[----:B------:R-:W-:-:S05]  /*1e7c0*/  F2FP.SATFINITE.E4M3.F32.PACK_AB_MERGE_C R3, RZ, R6, RZ ;  /* 0x00000006ff03723e */ /* 0x000fca00048070ff */
[----:B------:R2:W-:Y:S01]  /*1e7d0*/  @!P0 STG.E.U8 desc[UR20][R30.64+0xf9], R3 ;  /* 0x0000f9031e008986 */ /* 0x0005e2000c101114 */
[----:B------:R-:W-:Y:S05]  /*1e7e0*/  @P2 BRA `(.L_x_542) ;  /* 0x0000000000042947 */ /* 0x000fea0003800000 */
[----:B------:R3:W5:Y:S02]  /*1e7f0*/  LDG.E.U8 R2, desc[UR20][R4.64+0xf8] ;  /* 0x0000f81404027981 */ /* 0x000764000c1e1100 */
.L_x_542:
[----:B------:R-:W-:Y:S05]  /*1e800*/  BSYNC B1 ;  /* 0x0000000000017941 */ /* 0x000fea0003800000 */
.L_x_541:
[----:B--2---:R-:W2:Y:S01]  /*1e810*/  LDL.LU R3, [R1+0x44c] ;  /* 0x00044c0001037983 */ /* 0x004ea20000300800 */
        /* <DEDUP_REMOVED lines=12> */
.L_x_544:
[----:B------:R-:W-:Y:S05]  /*1e8e0*/  BSYNC B1 ;  /* 0x0000000000017941 */ /* 0x000fea0003800000 */
.L_x_543:
[----:B------:R-:W-:Y:S05]  /*1e8f0*/  @P1 BRA `(.L_x_545) ;  /* 0x0000004800881947 */ /* 0x000fea0003800000 */
[----:B------:R-:W2:Y:S01]  /*1e900*/  LDL.LU R2, [R1+0x450] ;  /* 0x0004500001027983 */ /* 0x000ea20000300800 */
[----:B-----5:R-:W-:-:S04]  /*1e910*/  LOP3.LUT R0, R0, 0xff, RZ, 0xc0, !PT ;  /* 0x000000ff00007812 */ /* 0x020fc800078ec0ff */
[----:B------:R-:W-:-:S05]  /*1e920*/  F2FP.F16.E4M3.UNPACK_B R0, R0 ;  /* 0x00000000ff00723e */ /* 0x000fca00020006ff */
[----:B------:R-:W-:-:S05]  /*1e930*/  HADD2.F32 R0, -RZ, R0.H0_H0 ;  /* 0x20000000ff007230 */ /* 0x000fca0000004100 */
[----:B------:R-:W-:-:S04]  /*1e940*/  FMUL R0, R0, UR22 ;  /* 0x0000001600007c20 */ /* 0x000fc80008400000 */
[----:B--2---:R-:W-:-:S05]  /*1e950*/  FFMA R0, R2, UR15, R0 ;  /* 0x0000000f02007c23 */ /* 0x004fca0008000000 */
[----:B------:R-:W-:-:S05]  /*1e960*/  F2FP.SATFINITE.E4M3.F32.PACK_AB_MERGE_C R3, RZ, R0, RZ ;  /* 0x00000000ff03723e */ /* 0x000fca00048070ff */
[----:B------:R2:W-:Y:S01]  /*1e970*/  STG.E.U8 desc[UR20][R28.64+0xf9], R3 ;  /* 0x0000f9031c007986 */ /* 0x0005e2000c101114 */
[----:B------:R-:W-:Y:S05]  /*1e980*/  BRA `(.L_x_545) ;  /* 0x0000004800647947 */ /* 0x000fea0003800000 */
.L_x_32:
[----:B------:R-:W-:Y:S01]  /*1e990*/  ISETP.GE.AND P3, PT, R34, 0x1, PT ;  /* 0x000000012200780c */ /* 0x000fe20003f66270 */
[----:B------:R-:W-:Y:S01]  /*1e9a0*/  FMUL R3, R3, UR15 ;  /* 0x0000000f03037c20 */ /* 0x000fe20008400000 */
[----:B------:R-:W3:Y:S02]  /*1e9b0*/  LDL.LU R2, [R1+0x200] ;  /* 0x0002000001027983 */ /* 0x000ee40000300800 */
[----:B------:R-:W-:Y:S02]  /*1e9c0*/  ISETP.LT.OR P0, PT, R0, 0x1, !P3 ;  /* 0x000000010000780c */ /* 0x000fe40005f01670 */
[----:B------:R-:W-:Y:S01]  /*1e9d0*/  F2FP.SATFINITE.E4M3.F32.PACK_AB_MERGE_C R3, RZ, R3, RZ ;  /* 0x00000003ff03723e */ /* 0x000fe200048070ff */
[----:B------:R-:W-:Y:S01]  /*1e9e0*/  FMUL R4, R4, UR15 ;  /* 0x0000000f04047c20 */ /* 0x000fe20008400000 */
[----:B------:R-:W-:Y:S01]  /*1e9f0*/  ISETP.GE.AND P2, PT, R34, 0x9, PT ;  /* 0x000000092200780c */ /* 0x000fe20003f46270 */
[----:B------:R-:W-:Y:S01]  /*1ea00*/  FMUL R5, R5, UR15 ;  /* 0x0000000f05057c20 */ /* 0x000fe20008400000 */
[----:B------:R-:W-:Y:S01]  /*1ea10*/  ISETP.LT.OR P1, PT, R0, 0x9, !P3 ;  /* 0x000000090000780c */ /* 0x000fe20005f21670 */
[----:B------:R-:W-:Y:S01]  /*1ea20*/  FMUL R6, R6, UR15 ;  /* 0x0000000f06067c20 */ /* 0x000fe20008400000 */
[----:B------:R-:W-:Y:S01]  /*1ea30*/  FMUL R7, R7, UR15 ;  /* 0x0000000f07077c20 */ /* 0x000fe20008400000 */
[----:B------:R-:W-:Y:S01]  /*1ea40*/  FMUL R8, R8, UR15 ;  /* 0x0000000f08087c20 */ /* 0x000fe20008400000 */
[----:B------:R-:W-:Y:S01]  /*1ea50*/  FMUL R9, R9, UR15 ;  /* 0x0000000f09097c20 */ /* 0x000fe20008400000 */
[----:B------:R-:W-:Y:S01]  /*1ea60*/  FMUL R10, R10, UR15 ;  /* 0x0000000f0a0a7c20 */ /* 0x000fe20008400000 */
[----:B------:R-:W-:Y:S01]  /*1ea70*/  FMUL R11, R11, UR15 ;  /* 0x0000000f0b0b7c20 */ /* 0x000fe20008400000 */
[----:B------:R0:W-:Y:S01]  /*1ea80*/  @!P0 STG.E.U8 desc[UR20][R24.64], R3 ;  /* 0x0000000318008986 */ /* 0x0001e2000c101114 */
[----:B------:R-:W-:-:S02]  /*1ea90*/  ISETP.LT.OR P0, PT, R0, 0x2, !P3 ;  /* 0x000000020000780c */ /* 0x000fc40005f01670 */
[----:B------:R-:W-:Y:S01]  /*1eaa0*/  F2FP.SATFINITE.E4M3.F32.PACK_AB_MERGE_C R4, RZ, R4, RZ ;  /* 0x00000004ff04723e */ /* 0x000fe200048070ff */
[----:B------:R-:W-:Y:S01]  /*1eab0*/  FMUL R12, R12, UR15 ;  /* 0x0000000f0c0c7c20 */ /* 0x000fe20008400000 */
[----:B------:R-:W-:Y:S01]  /*1eac0*/  F2FP.SATFINITE.E4M3.F32.PACK_AB_MERGE_C R5, RZ, R5, RZ ;  /* 0x00000005ff05723e */ /* 0x000fe200048070ff */
[----:B------:R-:W-:Y:S01]  /*1ead0*/  FMUL R13, R13, UR15 ;  /* 0x0000000f0d0d7c20 */ /* 0x000fe20008400000 */
[----:B------:R-:W-:Y:S01]  /*1eae0*/  FMUL R14, R14, UR15 ;  /* 0x0000000f0e0e7c20 */ /* 0x000fe20008400000 */
[----:B------:R-:W-:Y:S01]  /*1eaf0*/  FMUL R15, R15, UR15 ;  /* 0x0000000f0f0f7c20 */ /* 0x000fe20008400000 */
[----:B------:R-:W-:Y:S01]  /*1eb00*/  FMUL R16, R16, UR15 ;  /* 0x0000000f10107c20 */ /* 0x000fe20008400000 */
[----:B------:R-:W-:Y:S01]  /*1eb10*/  FMUL R17, R17, UR15 ;  /* 0x0000000f11117c20 */ /* 0x000fe20008400000 */
[----:B------:R-:W-:Y:S01]  /*1eb20*/  FMUL R18, R18, UR15 ;  /* 0x0000000f12127c20 */ /* 0x000fe20008400000 */
[----:B------:R-:W-:Y:S01]  /*1eb30*/  FMUL R19, R19, UR15 ;  /* 0x0000000f13137c20 */ /* 0x000fe20008400000 */
[----:B------:R-:W-:Y:S01]  /*1eb40*/  FMUL R20, R20, UR15 ;  /* 0x0000000f14147c20 */ /* 0x000fe20008400000 */
[----:B------:R-:W-:Y:S01]  /*1eb50*/  @!P0 STG.E.U8 desc[UR20][R24.64+0x1], R4 ;  /* 0x0000010418008986 */ /* 0x000fe2000c101114 */
[----:B------:R-:W-:-:S02]  /*1eb60*/  ISETP.LT.OR P0, PT, R0, 0x1, !P2 ;  /* 0x000000010000780c */ /* 0x000fc40005701670 */
[----:B------:R-:W-:Y:S01]  /*1eb70*/  F2FP.SATFINITE.E4M3.F32.PACK_AB_MERGE_C R6, RZ, R6, RZ ;  /* 0x00000006ff06723e */ /* 0x000fe200048070ff */
[----:B------:R-:W-:Y:S01]  /*1eb80*/  FMUL R21, R21, UR15 ;  /* 0x0000000f15157c20 */ /* 0x000fe20008400000 */
[----:B------:R-:W4:Y:S09]  /*1eb90*/  LDL.LU R41, [R1+0x204] ;  /* 0x0002040001297983 */ /* 0x000f320000300800 */
[----:B------:R1:W-:Y:S01]  /*1eba0*/  @!P0 STG.E.U8 desc[UR20][R26.64], R5 ;  /* 0x000000051a008986 */ /* 0x0003e2000c101114 */
[----:B------:R-:W-:-:S02]  /*1ebb0*/  ISETP.LT.OR P0, PT, R0, 0x2, !P2 ;  /* 0x000000020000780c */ /* 0x000fc40005701670 */
[----:B------:R-:W-:Y:S01]  /*1ebc0*/  F2FP.SATFINITE.E4M3.F32.PACK_AB_MERGE_C R7, RZ, R7, RZ ;  /* 0x00000007ff07723e */ /* 0x000fe200048070ff */
[----:B------:R-:W5:Y:S01]  /*1ebd0*/  LDL.LU R39, [R1+0x208] ;  /* 0x0002080001277983 */ /* 0x000f620000300800 */
[----:B------:R-:W-:Y:S02]  /*1ebe0*/  F2FP.SATFINITE.E4M3.F32.PACK_AB_MERGE_C R8, RZ, R8, RZ ;  /* 0x00000008ff08723e */ /* 0x000fe400048070ff */
[----:B------:R-:W-:Y:S01]  /*1ebf0*/  F2FP.SATFINITE.E4M3.F32.PACK_AB_MERGE_C R9, RZ, R9, RZ ;  /* 0x00000009ff09723e */ /* 0x000fe200048070ff */
[----:B------:R-:W-:Y:S01]  /*1ec00*/  FMUL R22, R22, UR15 ;  /* 0x0000000f16167c20 */ /* 0x000fe20008400000 */
[C---:B------:R-:W-:Y:S01]  /*1ec10*/  ISETP.LT.OR P5, PT, R0.reuse, 0xa, !P2 ;  /* 0x0000000a0000780c */ /* 0x040fe200057a1670 */
[----:B------:R-:W2:Y:S04]  /*1ec20*/  LDL.LU R35, [R1+0x20c] ;  /* 0x00020c0001237983 */ /* 0x000ea80000300800 */
[----:B------:R-:W-:Y:S01]  /*1ec30*/  @!P0 STG.E.U8 desc[UR20][R26.64+0x1], R6 ;  /* 0x000001061a008986 */ /* 0x000fe2000c101114 */
[----:B------:R-:W-:-:S03]  /*1ec40*/  ISETP.LT.OR P0, PT, R0, 0xa, !P3 ;  /* 0x0000000a0000780c */ /* 0x000fc60005f01670 */
[----:B------:R-:W-:Y:S01]  /*1ec50*/  @!P1 STG.E.U8 desc[UR20][R24.64+0x8], R7 ;  /* 0x0000080718009986 */ /* 0x000fe2000c101114 */
[----:B------:R-:W-:Y:S02]  /*1ec60*/  ISETP.LT.OR P1, PT, R0, 0x9, !P2 ;  /* 0x000000090000780c */ /* 0x000fe40005721670 */
[----:B------:R-:W-:Y:S01]  /*1ec70*/  F2FP.SATFINITE.E4M3.F32.PACK_AB_MERGE_C R10, RZ, R10, RZ ;  /* 0x0000000aff0a723e */ /* 0x000fe200048070ff */
[----:B------:R-:W-:Y:S01]  /*1ec80*/  FMUL R152, R152, UR15 ;  /* 0x0000000f98987c20 */ /* 0x000fe20008400000 */
[----:B------:R-:W-:Y:S01]  /*1ec90*/  F2FP.SATFINITE.E4M3.F32.PACK_AB_MERGE_C R11, RZ, R11, RZ ;  /* 0x0000000bff0b723e */ /* 0x000fe200048070ff */
[----:B------:R-:W5:Y:S04]  /*1eca0*/  LDL.LU R33, [R1+0x210] ;  /* 0x0002100001217983 */ /* 0x000f680000300800 */
[----:B------:R-:W-:Y:S01]  /*1ecb0*/  @!P0 STG.E.U8 desc[UR20][R24.64+0x9], R8 ;  /* 0x0000090818008986 */ /* 0x000fe2000c101114 */
[----:B------:R-:W-:-:S03]  /*1ecc0*/  ISETP.LT.OR P0, PT, R0, 0x11, !P3 ;  /* 0x000000110000780c */ /* 0x000fc60005f01670 */
[----:B------:R-:W-:Y:S01]  /*1ecd0*/  @!P1 STG.E.U8 desc[UR20][R26.64+0x8], R9 ;  /* 0x000008091a009986 */ /* 0x000fe2000c101114 */
[C---:B------:R-:W-:Y:S02]  /*1ece0*/  ISETP.LT.OR P1, PT, R0.reuse, 0x12, !P3 ;  /* 0x000000120000780c */ /* 0x040fe40005f21670 */
[----:B------:R-:W-:Y:S01]  /*1ecf0*/  F2FP.SATFINITE.E4M3.F32.PACK_AB_MERGE_C R12, RZ, R12, RZ ;  /* 0x0000000cff0c723e */ /* 0x000fe200048070ff */
[----:B------:R-:W-:Y:S01]  /*1ed00*/  @!P5 STG.E.U8 desc[UR20][R26.64+0x9], R10 ;  /* 0x0000090a1a00d986 */ /* 0x000fe2000c101114 */
[C---:B------:R-:W-:Y:S02]  /*1ed10*/  ISETP.LT.OR P5, PT, R0.reuse, 0x11, !P2 ;  /* 0x000000110000780c */ /* 0x040fe400057a1670 */
[----:B------:R-:W-:Y:S01]  /*1ed20*/  F2FP.SATFINITE.E4M3.F32.PACK_AB_MERGE_C R13, RZ, R13, RZ ;  /* 0x0000000dff0d723e */ /* 0x000fe200048070ff */
[----:B------:R-:W5:Y:S01]  /*1ed30*/  LDL.LU R32, [R1+0x214] ;  /* 0x0002140001207983 */ /* 0x000f620000300800 */
[----:B------:R-:W-:Y:S01]  /*1ed40*/  F2FP.SATFINITE.E4M3.F32.PACK_AB_MERGE_C R14, RZ, R14, RZ ;  /* 0x0000000eff0e723e */ /* 0x000fe200048070ff */
[----:B------:R-:W-:Y:S01]  /*1ed50*/  FMUL R23, R23, UR15 ;  /* 0x0000000f17177c20 */ /* 0x000fe20008400000 */
[----:B------:R-:W-:Y:S01]  /*1ed60*/  F2FP.SATFINITE.E4M3.F32.PACK_AB_MERGE_C R15, RZ, R15, RZ ;  /* 0x0000000fff0f723e */ /* 0x000fe200048070ff */
[----:B------:R-:W-:Y:S01]  /*1ed70*/  @!P0 STG.E.U8 desc[UR20][R24.64+0x10], R11 ;  /* 0x0000100b18008986 */ /* 0x000fe2000c101114 */
[C---:B------:R-:W-:Y:S01]  /*1ed80*/  ISETP.LT.OR P0, PT, R0.reuse, 0x12, !P2 ;  /* 0x000000120000780c */ /* 0x040fe20005701670 */
[----:B------:R-:W-:Y:S01]  /*1ed90*/  FMUL R153, R153, UR15 ;  /* 0x0000000f99997c20 */ /* 0x000fe20008400000 */
[----:B------:R-:W-:Y:S01]  /*1eda0*/  F2FP.SATFINITE.E4M3.F32.PACK_AB_MERGE_C R16, RZ, R16, RZ ;  /* 0x00000010ff10723e */ /* 0x000fe200048070ff */
[----:B------:R-:W-:Y:S01]  /*1edb0*/  @!P1 STG.E.U8 desc[UR20][R24.64+0x11], R12 ;  /* 0x0000110c18009986 */ /* 0x000fe2000c101114 */
[----:B------:R-:W-:Y:S01]  /*1edc0*/  ISETP.LT.OR P1, PT, R0, 0x19, !P3 ;  /* 0x000000190000780c */ /* 0x000fe20005f21670 */
[----:B------:R-:W-:Y:S01]  /*1edd0*/  FMUL R154, R154, UR15 ;  /* 0x0000000f9a9a7c20 */ /* 0x000fe20008400000 */
[----:B------:R-:W-:Y:S01]  /*1ede0*/  F2FP.SATFINITE.E4M3.F32.PACK_AB_MERGE_C R17, RZ, R17, RZ ;  /* 0x00000011ff11723e */ /* 0x000fe200048070ff */
[----:B------:R-:W-:Y:S01]  /*1edf0*/  @!P5 STG.E.U8 desc[UR20][R26.64+0x10], R13 ;  /* 0x0000100d1a00d986 */ /* 0x000fe2000c101114 */
[----:B------:R-:W-:Y:S01]  /*1ee00*/  ISETP.LT.OR P5, PT, R0, 0x1a, !P3 ;  /* 0x0000001a0000780c */ /* 0x000fe20005fa1670 */
[----:B------:R-:W-:Y:S01]  /*1ee10*/  FMUL R156, R156, UR15 ;  /* 0x0000000f9c9c7c20 */ /* 0x000fe20008400000 */
        /* <DEDUP_REMOVED lines=20> */
[C---:B------:R-:W-:Y:S01]  /*1ef60*/  ISETP.LT.OR P6, PT, R0.reuse, 0x2a, !P2 ;  /* 0x0000002a0000780c */ /* 0x040fe200057c1670 */
        /* <DEDUP_REMOVED lines=36> */
[----:B------:R-:W-:Y:S01]  /*1f1b0*/  @!P6 STG.E.U8 desc[UR20][R26.64+0x29], R154 ;  /* 0x0000299a1a00e986 */ /* 0x000fe2000c101114 */
[C---:B------:R-:W-:Y:S01]  /*1f1c0*/  ISETP.LT.OR P6, PT, R0.reuse, 0x32, !P2 ;  /* 0x000000320000780c */ /* 0x040fe200057c1670 */
        /* <DEDUP_REMOVED lines=21> */
[----:B0-----:R-:W-:Y:S01]  /*1f320*/  F2FP.SATFINITE.E4M3.F32.PACK_AB_MERGE_C R3, RZ, R168, RZ ;  /* 0x000000a8ff03723e */ /* 0x001fe200048070ff */
        /* <DEDUP_REMOVED lines=11> */
[----:B-1----:R-:W-:Y:S01]  /*1f3e0*/  F2FP.SATFINITE.E4M3.F32.PACK_AB_MERGE_C R5, RZ, R170, RZ ;  /* 0x000000aaff05723e */ /* 0x002fe200048070ff */
        /* <DEDUP_REMOVED lines=20> */
[----:B------:R0:W-:Y:S01]  /*1f530*/  @!P1 STG.E.U8 desc[UR20][R24.64+0x49], R3 ;  /* 0x0000490318009986 */ /* 0x0001e2000c101114 */
[----:B------:R-:W-:Y:S01]  /*1f540*/  ISETP.LT.OR P1, PT, R0, 0x52, !P3 ;  /* 0x000000520000780c */ /* 0x000fe20005f21670 */
[----:B------:R-:W-:Y:S01]  /*1f550*/  FMUL R186, R186, UR15 ;  /* 0x0000000fbaba7c20 */ /* 0x000fe20008400000 */
[----:B------:R-:W-:Y:S01]  /*1f560*/  F2FP.SATFINITE.E4M3.F32.PACK_AB_MERGE_C R181, RZ, R181, RZ ;  /* 0x000000b5ffb5723e */ /* 0x000fe200048070ff */
[----:B------:R-:W-:Y:S01]  /*1f570*/  @!P5 STG.E.U8 desc[UR20][R26.64+0x48], R169 ;  /* 0x000048a91a00d986 */ /* 0x000fe2000c101114 */
[----:B------:R-:W-:Y:S01]  /*1f580*/  ISETP.LT.OR P5, PT, R0, 0x51, !P2 ;  /* 0x000000510000780c */ /* 0x000fe200057a1670 */
[----:B------:R-:W-:Y:S01]  /*1f590*/  FMUL R188, R188, UR15 ;  /* 0x0000000fbcbc7c20 */ /* 0x000fe20008400000 */
[----:B------:R-:W-:Y:S01]  /*1f5a0*/  F2FP.SATFINITE.E4M3.F32.PACK_AB_MERGE_C R183, RZ, R183, RZ ;  /* 0x000000b7ffb7723e */ /* 0x000fe200048070ff */
[----:B------:R1:W-:Y:S01]  /*1f5b0*/  @!P6 STG.E.U8 desc[UR20][R26.64+0x49], R5 ;  /* 0x000049051a00e986 */ /* 0x0003e2000c101114 */
[C---:B------:R-:W-:Y:S01]  /*1f5c0*/  ISETP.LT.OR P6, PT, R0.reuse, 0x52, !P2 ;  /* 0x000000520000780c */ /* 0x040fe200057c1670 */
[----:B------:R-:W-:Y:S01]  /*1f5d0*/  FMUL R187, R187, UR15 ;  /* 0x0000000fbbbb7c20 */ /* 0x000fe20008400000 */
[----:B------:R-:W-:Y:S01]  /*1f5e0*/  F2FP.SATFINITE.E4M3.F32.PACK_AB_MERGE_C R185, RZ, R185, RZ ;  /* 0x000000b9ffb9723e */ /* 0x000fe200048070ff */
[----:B------:R-:W-:Y:S01]  /*1f5f0*/  @!P0 STG.E.U8 desc[UR20][R24.64+0x50], R171 ;  /* 0x000050ab18008986 */ /* 0x000fe2000c101114 */
[----:B0-----:R-:W-:Y:S01]  /*1f600*/  F2FP.SATFINITE.E4M3.F32.PACK_AB_MERGE_C R3, RZ, R172, RZ ;  /* 0x000000acff03723e */ /* 0x001fe200048070ff */
[----:B------:R-:W-:Y:S01]  /*1f610*/  FMUL R189, R189, UR15 ;  /* 0x0000000fbdbd7c20 */ /* 0x000fe20008400000 */
[----:B------:R-:W-:Y:S01]  /*1f620*/  ISETP.LT.OR P0, PT, R0, 0x59, !P3 ;  /* 0x000000590000780c */ /* 0x000fe20005f01670 */
[----:B------:R-:W-:Y:S01]  /*1f630*/  FMUL R190, R190, UR15 ;  /* 0x0000000fbebe7c20 */ /* 0x000fe20008400000 */
[----:B------:R-:W-:Y:S01]  /*1f640*/  FMUL R192, R192, UR15 ;  /* 0x0000000fc0c07c20 */ /* 0x000fe20008400000 */
[----:B------:R0:W-:Y:S01]  /*1f650*/  @!P1 STG.E.U8 desc[UR20][R24.64+0x51], R3 ;  /* 0x0000510318009986 */ /* 0x0001e2000c101114 */
[C---:B------:R-:W-:Y:S01]  /*1f660*/  ISETP.LT.OR P1, PT, R0.reuse, 0x5a, !P3 ;  /* 0x0000005a0000780c */ /* 0x040fe20005f21670 */
[----:B------:R-:W-:Y:S01]  /*1f670*/  FMUL R191, R191, UR15 ;  /* 0x0000000fbfbf7c20 */ /* 0x000fe20008400000 */
[----:B-1----:R-:W-:Y:S01]  /*1f680*/  F2FP.SATFINITE.E4M3.F32.PACK_AB_MERGE_C R5, RZ, R174, RZ ;  /* 0x000000aeff05723e */ /* 0x002fe200048070ff */
        /* <DEDUP_REMOVED lines=9> */
[----:B0-----:R-:W-:Y:S01]  /*1f720*/  F2FP.SATFINITE.E4M3.F32.PACK_AB_MERGE_C R3, RZ, R176, RZ ;  /* 0x000000b0ff03723e */ /* 0x001fe200048070ff */
[----:B------:R-:W-:Y:S01]  /*1f730*/  FMUL R196, R196, UR15 ;  /* 0x0000000fc4c47c20 */ /* 0x000fe20008400000 */
[C---:B------:R-:W-:Y:S01]  /*1f740*/  ISETP.LT.OR P0, PT, R0.reuse, 0x61, !P3 ;  /* 0x000000610000780c */ /* 0x040fe20005f01670 */
[----:B------:R-:W-:Y:S01]  /*1f750*/  FMUL R195, R195, UR15 ;  /* 0x0000000fc3c37c20 */ /* 0x000fe20008400000 */
[----:B------:R-:W-:Y:S01]  /*1f760*/  F2FP.SATFINITE.E4M3.F32.PACK_AB_MERGE_C R191, RZ, R191, RZ ;  /* 0x000000bfffbf723e */ /* 0x000fe200048070ff */
[----:B------:R0:W-:Y:S01]  /*1f770*/  @!P1 STG.E.U8 desc[UR20][R24.64+0x59], R3 ;  /* 0x0000590318009986 */ /* 0x0001e2000c101114 */
[C---:B------:R-:W-:Y:S01]  /*1f780*/  ISETP.LT.OR P1, PT, R0.reuse, 0x62, !P3 ;  /* 0x000000620000780c */ /* 0x040fe20005f21670 */
[----:B------:R-:W-:Y:S01]  /*1f790*/  FMUL R197, R197, UR15 ;  /* 0x0000000fc5c57c20 */ /* 0x000fe20008400000 */
[----:B-1----:R-:W-:Y:S01]  /*1f7a0*/  F2FP.SATFINITE.E4M3.F32.PACK_AB_MERGE_C R5, RZ, R178, RZ ;  /* 0x000000b2ff05723e */ /* 0x002fe200048070ff */
[----:B------:R-:W-:Y:S01]  /*1f7b0*/  @!P5 STG.E.U8 desc[UR20][R26.64+0x58], R177 ;  /* 0x000058b11a00d986 */ /* 0x000fe2000c101114 */
[----:B------:R-:W-:Y:S01]  /*1f7c0*/  ISETP.LT.OR P5, PT, R0, 0x61, !P2 ;  /* 0x000000610000780c */ /* 0x000fe200057a1670 */
        /* <DEDUP_REMOVED lines=13> */
[----:B------:R-:W-:Y:S01]  /*1f8a0*/  ISETP.LT.OR P1, PT, R0, 0x6a, !P3 ;  /* 0x0000006a0000780c */ /* 0x000fe20005f21670 */
[----:B------:R-:W-:Y:S01]  /*1f8b0*/  FMUL R202, R202, UR15 ;  /* 0x0000000fcaca7c20 */ /* 0x000fe20008400000 */
[----:B-1----:R-:W-:Y:S01]  /*1f8c0*/  F2FP.SATFINITE.E4M3.F32.PACK_AB_MERGE_C R5, RZ, R182, RZ ;  /* 0x000000b6ff05723e */ /* 0x002fe200048070ff */
        /* <DEDUP_REMOVED lines=111> */
[----:B---3--:R-:W-:Y:S01]  /*1ffc0*/  FMUL R2, R2, UR15 ;  /* 0x0000000f02027c20 */ /* 0x008fe20008400000 */
        /* <DEDUP_REMOVED lines=8> */
[----:B------:R-:W3:Y:S01]  /*20050*/  LDL.LU R38, [R1+0x218] ;  /* 0x0002180001267983 */ /* 0x000ee20000300800 */
[----:B------:R-:W-:-:S03]  /*20060*/  F2FP.SATFINITE.E4M3.F32.PACK_AB_MERGE_C R233, RZ, R233, RZ ;  /* 0x000000e9ffe9723e */ /* 0x000fc600048070ff */
[----:B------:R0:W-:Y:S01]  /*20070*/  @!P1 STG.E.U8 desc[UR20][R24.64+0x99], R3 ;  /* 0x0000990318009986 */ /* 0x0001e2000c101114 */
[C---:B------:R-:W-:Y:S02]  /*20080*/  ISETP.LT.OR P1, PT, R0.reuse, 0xa2, !P3 ;  /* 0x000000a20000780c */ /* 0x040fe40005f21670 */
[----:B-1----:R-:W-:Y:S01]  /*20090*/  F2FP.SATFINITE.E4M3.F32.PACK_AB_MERGE_C R5, RZ, R210, RZ ;  /* 0x000000d2ff05723e */ /* 0x002fe200048070ff */
[----:B------:R-:W-:Y:S01]  /*200a0*/  @!P5 STG.E.U8 desc[UR20][R26.64+0x98], R209 ;  /* 0x000098d11a00d986 */ /* 0x000fe2000c101114 */
[----:B------:R-:W-:-:S03]  /*200b0*/  ISETP.LT.OR P5, PT, R0, 0xa1, !P2 ;  /* 0x000000a10000780c */ /* 0x000fc600057a1670 */
[----:B------:R1:W-:Y:S01]  /*200c0*/  @!P6 STG.E.U8 desc[UR20][R26.64+0x99], R5 ;  /* 0x000099051a00e986 */ /* 0x0003e2000c101114 */
[C---:B------:R-:W-:Y:S02]  /*200d0*/  ISETP.LT.OR P6, PT, R0.reuse, 0xa2, !P2 ;  /* 0x000000a20000780c */ /* 0x040fe400057c1670 */
[----:B0-----:R-:W-:Y:S01]  /*200e0*/  F2FP.SATFINITE.E4M3.F32.PACK_AB_MERGE_C R3, RZ, R212, RZ ;  /* 0x000000d4ff03723e */ /* 0x001fe200048070ff */
[----:B------:R-:W-:Y:S01]  /*200f0*/  @!P0 STG.E.U8 desc[UR20][R24.64+0xa0], R211 ;  /* 0x0000a0d318008986 */ /* 0x000fe2000c101114 */
[----:B------:R-:W-:-:S03]  /*20100*/  ISETP.LT.OR P0, PT, R0, 0xa9, !P3 ;  /* 0x000000a90000780c */ /* 0x000fc60005f01670 */
        /* <DEDUP_REMOVED lines=48> */
[----:B------:R-:W3:Y:S04]  /*20410*/  LDL.LU R37, [R1+0x21c] ;  /* 0x00021c0001257983 */ /* 0x000ee80000300800 */
[----:B------:R-:W-:Y:S01]  /*20420*/  @!P1 STG.E.U8 desc[UR20][R24.64+0xc9], R3 ;  /* 0x0000c90318009986 */ /* 0x000fe2000c101114 */
[C---:B------:R-:W-:Y:S02]  /*20430*/  ISETP.LT.OR P1, PT, R0.reuse, 0xd2, !P3 ;  /* 0x000000d20000780c */ /* 0x040fe40005f21670 */
[----:B-1----:R-:W-:Y:S01]  /*20440*/  F2FP.SATFINITE.E4M3.F32.PACK_AB_MERGE_C R5, RZ, R234, RZ ;  /* 0x000000eaff05723e */ /* 0x002fe200048070ff */
[----:B------:R-:W3:Y:S01]  /*20450*/  LDL.LU R36, [R1+0x220] ;  /* 0x0002200001247983 */ /* 0x000ee20000300800 */
[----:B------:R-:W-:Y:S01]  /*20460*/  F2FP.SATFINITE.E4M3.F32.PACK_AB_MERGE_C R7, RZ, R236, RZ ;  /* 0x000000ecff07723e */ /* 0x000fe200048070ff */
[----:B--2---:R-:W-:Y:S01]  /*20470*/  FMUL R4, R35, UR15 ;  /* 0x0000000f23047c20 */ /* 0x004fe20008400000 */
[----:B------:R-:W-:Y:S01]  /*20480*/  F2FP.SATFINITE.E4M3.F32.PACK_AB_MERGE_C R9, RZ, R2, RZ ;  /* 0x00000002ff09723e */ /* 0x000fe200048070ff */
[----:B----4-:R-:W-:Y:S01]  /*20490*/  FMUL R2, R41, UR15 ;  /* 0x0000000f29027c20 */ /* 0x010fe20008400000 */
[----:B------:R-:W2:Y:S04]  /*204a0*/  LDL.LU R35, [R1+0x224] ;  /* 0x0002240001237983 */ /* 0x000ea80000300800 */
[----:B------:R-:W-:Y:S01]  /*204b0*/  @!P0 STG.E.U8 desc[UR20][R24.64+0xc8], R231 ;  /* 0x0000c8e718008986 */ /* 0x000fe2000c101114 */
[----:B------:R-:W-:-:S03]  /*204c0*/  ISETP.LT.OR P0, PT, R0, 0xd1, !P3 ;  /* 0x000000d10000780c */ /* 0x000fc60005f01670 */
[----:B------:R-:W-:Y:S01]  /*204d0*/  @!P5 STG.E.U8 desc[UR20][R26.64+0xc8], R233 ;  /* 0x0000c8e91a00d986 */ /* 0x000fe2000c101114 */
[----:B------:R-:W-:-:S03]  /*204e0*/  ISETP.LT.OR P5, PT, R0, 0xd1, !P2 ;  /* 0x000000d10000780c */ /* 0x000fc600057a1670 */
[----:B------:R5:W-:Y:S01]  /*204f0*/  @!P6 STG.E.U8 desc[UR20][R26.64+0xc9], R5 ;  /* 0x0000c9051a00e986 */ /* 0x000be2000c101114 */
[----:B------:R-:W-:-:S03]  /*20500*/  ISETP.LT.OR P6, PT, R0, 0xd2, !P2 ;  /* 0x000000d20000780c */ /* 0x000fc600057c1670 */
[----:B------:R0:W-:Y:S01]  /*20510*/  @!P1 STG.E.U8 desc[UR20][R24.64+0xd1], R7 ;  /* 0x0000d10718009986 */ /* 0x0001e2000c101114 */
[----:B-----5:R-:W-:-:S03]  /*20520*/  FMUL R5, R33, UR15 ;  /* 0x0000000f21057c20 */ /* 0x020fc60008400000 */
[----:B------:R-:W4:Y:S01]  /*20530*/  LDL.LU R33, [R1+0x228] ;  /* 0x0002280001217983 */ /* 0x000f220000300800 */
[----:B0-----:R-:W-:Y:S01]  /*20540*/  F2FP.SATFINITE.E4M3.F32.PACK_AB_MERGE_C R7, RZ, R2, RZ ;  /* 0x00000002ff07723e */ /* 0x001fe200048070ff */
[----:B------:R-:W-:Y:S02]  /*20550*/  FMUL R2, R32, UR15 ;  /* 0x0000000f20027c20 */ /* 0x000fe40008400000 */
[----:B------:R-:W5:Y:S04]  /*20560*/  LDL.LU R41, [R1+0x22c] ;  /* 0x00022c0001297983 */ /* 0x000f680000300800 */
[----:B------:R-:W5:Y:S01]  /*20570*/  LDL.LU R32, [R1+0x230] ;  /* 0x0002300001207983 */ /* 0x000f620000300800 */
[----:B------:R-:W-:Y:S01]  /*20580*/  F2FP.SATFINITE.E4M3.F32.PACK_AB_MERGE_C R235, RZ, R235, RZ ;  /* 0x000000ebffeb723e */ /* 0x000fe200048070ff */
[----:B------:R-:W-:Y:S01]  /*20590*/  FMUL R3, R39, UR15 ;  /* 0x0000000f27037c20 */ /* 0x000fe20008400000 */
[----:B------:R-:W-:Y:S01]  /*205a0*/  F2FP.SATFINITE.E4M3.F32.PACK_AB_MERGE_C R237, RZ, R237, RZ ;  /* 0x000000edffed723e */ /* 0x000fe200048070ff */
[----:B------:R-:W5:Y:S04]  /*205b0*/  LDL.LU R39, [R1+0x234] ;  /* 0x0002340001277983 */ /* 0x000f680000300800 */
[----:B------:R-:W-:Y:S01]  /*205c0*/  @!P0 STG.E.U8 desc[UR20][R24.64+0xd0], R235 ;  /* 0x0000d0eb18008986 */ /* 0x000fe2000c101114 */
[----:B------:R-:W-:-:S02]  /*205d0*/  ISETP.LT.OR P0, PT, R0, 0xd9, !P3 ;  /* 0x000000d90000780c */ /* 0x000fc40005f01670 */
[C---:B------:R-:W-:Y:S01]  /*205e0*/  ISETP.LT.OR P1, PT, R0.reuse, 0xda, !P3 ;  /* 0x000000da0000780c */ /* 0x040fe20005f21670 */
[----:B------:R-:W-:Y:S01]  /*205f0*/  @!P5 STG.E.U8 desc[UR20][R26.64+0xd0], R237 ;  /* 0x0000d0ed1a00d986 */ /* 0x000fe2000c101114 */
[----:B------:R-:W-:Y:S02]  /*20600*/  ISETP.LT.OR P5, PT, R0, 0xd9, !P2 ;  /* 0x000000d90000780c */ /* 0x000fe400057a1670 */
[----:B------:R-:W-:Y:S01]  /*20610*/  F2FP.SATFINITE.E4M3.F32.PACK_AB_MERGE_C R11, RZ, R3, RZ ;  /* 0x00000003ff0b723e */ /* 0x000fe200048070ff */
[----:B------:R0:W-:Y:S01]  /*20620*/  @!P6 STG.E.U8 desc[UR20][R26.64+0xd1], R9 ;  /* 0x0000d1091a00e986 */ /* 0x0001e2000c101114 */
[----:B------:R-:W-:-:S05]  /*20630*/  F2FP.SATFINITE.E4M3.F32.PACK_AB_MERGE_C R13, RZ, R4, RZ ;  /* 0x00000004ff0d723e */ /* 0x000fca00048070ff */
[----:B------:R1:W-:Y:S01]  /*20640*/  @!P0 STG.E.U8 desc[UR20][R24.64+0xd8], R7 ;  /* 0x0000d80718008986 */ /* 0x0003e2000c101114 */
[----:B0-----:R-:W-:-:S03]  /*20650*/  F2FP.SATFINITE.E4M3.F32.PACK_AB_MERGE_C R9, RZ, R5, RZ ;  /* 0x00000005ff09723e */ /* 0x001fc600048070ff */
[----:B------:R0:W-:Y:S01]  /*20660*/  @!P1 STG.E.U8 desc[UR20][R24.64+0xd9], R11 ;  /* 0x0000d90b18009986 */ /* 0x0001e2000c101114 */
[----:B-1----:R-:W-:-:S03]  /*20670*/  F2FP.SATFINITE.E4M3.F32.PACK_AB_MERGE_C R7, RZ, R2, RZ ;  /* 0x00000002ff07723e */ /* 0x002fc600048070ff */
[----:B------:R1:W-:Y:S01]  /*20680*/  @!P5 STG.E.U8 desc[UR20][R26.64+0xd8], R13 ;  /* 0x0000d80d1a00d986 */ /* 0x0003e2000c101114 */
[----:B---3--:R-:W-:-:S03]  /*20690*/  FMUL R3, R38, UR15 ;  /* 0x0000000f26037c20 */ /* 0x008fc60008400000 */
[----:B------:R-:W3:Y:S02]  /*206a0*/  LDL.LU R38, [R1+0x238] ;  /* 0x0002380001267983 */ /* 0x000ee40000300800 */
[----:B0-----:R-:W-:Y:S01]  /*206b0*/  F2FP.SATFINITE.E4M3.F32.PACK_AB_MERGE_C R11, RZ, R3, RZ ;  /* 0x00000003ff0b723e */ /* 0x001fe200048070ff */
[----:B------:R-:W-:Y:S02]  /*206c0*/  FMUL R4, R37, UR15 ;  /* 0x0000000f25047c20 */ /* 0x000fe40008400000 */
[----:B------:R-:W3:Y:S01]  /*206d0*/  LDL.LU R37, [R1+0x23c] ;  /* 0x00023c0001257983 */ /* 0x000ee20000300800 */
[----:B------:R-:W-:-:S03]  /*206e0*/  FMUL R5, R36, UR15 ;  /* 0x0000000f24057c20 */ /* 0x000fc60008400000 */
[----:B------:R-:W3:Y:S01]  /*206f0*/  LDL.LU R36, [R1+0x240] ;  /* 0x0002400001247983 */ /* 0x000ee20000300800 */
[----:B--2---:R-:W-:-:S03]  /*20700*/  FMUL R2, R35, UR15 ;  /* 0x0000000f23027c20 */ /* 0x004fc60008400000 */
[----:B------:R-:W2:Y:S01]  /*20710*/  LDL.LU R35, [R1+0x244] ;  /* 0x0002440001237983 */ /* 0x000ea20000300800 */
[----:B-1----:R-:W-:Y:S01]  /*20720*/  F2FP.SATFINITE.E4M3.F32.PACK_AB_MERGE_C R13, RZ, R4, RZ ;  /* 0x00000004ff0d723e */ /* 0x002fe200048070ff */
[----:B----4-:R-:W-:Y:S02]  /*20730*/  FMUL R3, R33, UR15 ;  /* 0x0000000f21037c20 */ /* 0x010fe40008400000 */
[----:B------:R-:W4:Y:S01]  /*20740*/  LDL.LU R33, [R1+0x248] ;  /* 0x0002480001217983 */ /* 0x000f220000300800 */
[----:B-----5:R-:W-:-:S03]  /*20750*/  FMUL R4, R32, UR15 ;  /* 0x0000000f20047c20 */ /* 0x020fc60008400000 */
[----:B------:R-:W5:Y:S01]  /*20760*/  LDL.LU R32, [R1+0x24c] ;  /* 0x00024c0001207983 */ /* 0x000f620000300800 */
[C---:B------:R-:W-:Y:S02]  /*20770*/  ISETP.LT.OR P6, PT, R0.reuse, 0xda, !P2 ;  /* 0x000000da0000780c */ /* 0x040fe400057c1670 */
[C---:B------:R-:W-:Y:S02]  /*20780*/  ISETP.LT.OR P5, PT, R0.reuse, 0xe1, !P3 ;  /* 0x000000e10000780c */ /* 0x040fe40005fa1670 */
[C---:B------:R-:W-:Y:S02]  /*20790*/  ISETP.LT.OR P1, PT, R0.reuse, 0xe2, !P2 ;  /* 0x000000e20000780c */ /* 0x040fe40005721670 */
[----:B------:R-:W-:-:S07]  /*207a0*/  ISETP.LT.OR P0, PT, R0, 0xe1, !P2 ;  /* 0x000000e10000780c */ /* 0x000fce0005701670 */
[----:B------:R0:W-:Y:S01]  /*207b0*/  @!P6 STG.E.U8 desc[UR20][R26.64+0xd9], R9 ;  /* 0x0000d9091a00e986 */ /* 0x0001e2000c101114 */
[----:B------:R-:W-:Y:S02]  /*207c0*/  ISETP.LT.OR P6, PT, R0, 0xe2, !P3 ;  /* 0x000000e20000780c */ /* 0x000fe40005fc1670 */
[----:B------:R-:W-:Y:S01]  /*207d0*/  F2FP.SATFINITE.E4M3.F32.PACK_AB_MERGE_C R5, RZ, R5, RZ ;  /* 0x00000005ff05723e */ /* 0x000fe200048070ff */
[----:B------:R-:W-:Y:S01]  /*207e0*/  @!P5 STG.E.U8 desc[UR20][R24.64+0xe0], R7 ;  /* 0x0000e0071800d986 */ /* 0x000fe2000c101114 */
[----:B0-----:R-:W-:Y:S01]  /*207f0*/  F2FP.SATFINITE.E4M3.F32.PACK_AB_MERGE_C R9, RZ, R2, RZ ;  /* 0x00000002ff09723e */ /* 0x001fe200048070ff */
[----:B------:R-:W-:-:S08]  /*20800*/  FMUL R2, R41, UR15 ;  /* 0x0000000f29027c20 */ /* 0x000fd00008400000 */
[----:B------:R-:W-:Y:S01]  /*20810*/  @!P6 STG.E.U8 desc[UR20][R24.64+0xe1], R11 ;  /* 0x0000e10b1800e986 */ /* 0x000fe2000c101114 */
[----:B------:R-:W-:-:S03]  /*20820*/  ISETP.LT.OR P6, PT, R0, 0xe9, !P3 ;  /* 0x000000e90000780c */ /* 0x000fc60005fc1670 */
[----:B------:R0:W-:Y:S04]  /*20830*/  @!P1 STG.E.U8 desc[UR20][R26.64+0xe1], R5 ;  /* 0x0000e1051a009986 */ /* 0x0001e8000c101114 */
[----:B------:R-:W5:Y:S01]  /*20840*/  LDL.LU R41, [R1+0x250] ;  /* 0x0002500001297983 */ /* 0x000f620000300800 */
[----:B------:R-:W-:-:S03]  /*20850*/  ISETP.LT.OR P5, PT, R0, 0xea, !P2 ;  /* 0x000000ea0000780c */ /* 0x000fc600057a1670 */
[----:B------:R1:W-:Y:S01]  /*20860*/  @!P0 STG.E.U8 desc[UR20][R26.64+0xe0], R13 ;  /* 0x0000e00d1a008986 */ /* 0x0003e2000c101114 */
[----:B0-----:R-:W-:Y:S01]  /*20870*/  F2FP.SATFINITE.E4M3.F32.PACK_AB_MERGE_C R5, RZ, R2, RZ ;  /* 0x00000002ff05723e */ /* 0x001fe200048070ff */
[----:B------:R-:W-:Y:S02]  /*20880*/  FMUL R2, R39, UR15 ;  /* 0x0000000f27027c20 */ /* 0x000fe40008400000 */
[----:B------:R-:W5:Y:S01]  /*20890*/  LDL.LU R39, [R1+0x254] ;  /* 0x0002540001277983 */ /* 0x000f620000300800 */
[----:B------:R-:W-:Y:S02]  /*208a0*/  ISETP.LT.OR P0, PT, R0, 0xea, !P3 ;  /* 0x000000ea0000780c */ /* 0x000fe40005f01670 */
[----:B------:R-:W-:Y:S02]  /*208b0*/  F2FP.SATFINITE.E4M3.F32.PACK_AB_MERGE_C R7, RZ, R3, RZ ;  /* 0x00000003ff07723e */ /* 0x000fe400048070ff */
[----:B------:R-:W-:Y:S02]  /*208c0*/  F2FP.SATFINITE.E4M3.F32.PACK_AB_MERGE_C R11, RZ, R4, RZ ;  /* 0x00000004ff0b723e */ /* 0x000fe400048070ff */
[----:B-1----:R-:W-:Y:S01]  /*208d0*/  F2FP.SATFINITE.E4M3.F32.PACK_AB_MERGE_C R13, RZ, R2, RZ ;  /* 0x00000002ff0d723e */ /* 0x002fe200048070ff */
[----:B------:R-:W-:Y:S06]  /*208e0*/  @!P6 STG.E.U8 desc[UR20][R24.64+0xe8], R9 ;  /* 0x0000e8091800e986 */ /* 0x000fec000c101114 */
[----:B------:R0:W-:Y:S04]  /*208f0*/  @!P0 STG.E.U8 desc[UR20][R24.64+0xe9], R7 ;  /* 0x0000e90718008986 */ /* 0x0001e8000c101114 */
[----:B------:R1:W-:Y:S01]  /*20900*/  @!P5 STG.E.U8 desc[UR20][R26.64+0xe9], R11 ;  /* 0x0000e90b1a00d986 */ /* 0x0003e2000c101114 */
[----:B---3--:R-:W-:-:S03]  /*20910*/  FMUL R3, R38, UR15 ;  /* 0x0000000f26037c20 */ /* 0x008fc60008400000 */
[----:B------:R-:W3:Y:S02]  /*20920*/  LDL.LU R38, [R1+0x258] ;  /* 0x0002580001267983 */ /* 0x000ee40000300800 */
[----:B0-----:R-:W-:Y:S01]  /*20930*/  F2FP.SATFINITE.E4M3.F32.PACK_AB_MERGE_C R7, RZ, R3, RZ ;  /* 0x00000003ff07723e */ /* 0x001fe200048070ff */
[----:B------:R-:W-:Y:S02]  /*20940*/  FMUL R4, R37, UR15 ;  /* 0x0000000f25047c20 */ /* 0x000fe40008400000 */
[----:B------:R-:W3:Y:S01]  /*20950*/  LDL.LU R37, [R1+0x25c] ;  /* 0x00025c0001257983 */ /* 0x000ee20000300800 */
[----:B------:R-:W-:-:S03]  /*20960*/  FMUL R2, R36, UR15 ;  /* 0x0000000f24027c20 */ /* 0x000fc60008400000 */
[----:B------:R-:W3:Y:S02]  /*20970*/  LDL.LU R36, [R1+0x260] ;  /* 0x0002600001247983 */ /* 0x000ee40000300800 */
[----:B------:R-:W-:Y:S01]  /*20980*/  F2FP.SATFINITE.E4M3.F32.PACK_AB_MERGE_C R9, RZ, R2, RZ ;  /* 0x00000002ff09723e */ /* 0x000fe200048070ff */
[----:B--2---:R-:W-:Y:S02]  /*20990*/  FMUL R2, R35, UR15 ;  /* 0x0000000f23027c20 */ /* 0x004fe40008400000 */
[----:B------:R-:W2:Y:S03]  /*209a0*/  LDL.LU R35, [R1+0x264] ;  /* 0x0002640001237983 */ /* 0x000ea60000300800 */
        /* <DEDUP_REMOVED lines=10> */
[----:B------:R-:W-:-:S03]  /*20a50*/  ISETP.LT.OR P1, PT, R0, 0xf1, !P2 ;  /* 0x000000f10000780c */ /* 0x000fc60005721670 */
[----:B------:R1:W-:Y:S01]  /*20a60*/  @!P6 STG.E.U8 desc[UR20][R24.64+0xf0], R13 ;  /* 0x0000f00d1800e986 */ /* 0x0003e2000c101114 */
[----:B------:R-:W-:-:S03]  /*20a70*/  ISETP.LT.OR P6, PT, R0, 0xf9, !P3 ;  /* 0x000000f90000780c */ /* 0x000fc60005fc1670 */
[----:B------:R1:W-:Y:S01]  /*20a80*/  @!P0 STG.E.U8 desc[UR20][R24.64+0xf1], R7 ;  /* 0x0000f10718008986 */ /* 0x0003e2000c101114 */
[----:B------:R-:W-:Y:S02]  /*20a90*/  ISETP.LT.OR P3, PT, R0, 0xfa, !P3 ;  /* 0x000000fa0000780c */ /* 0x000fe40005f61670 */
[----:B0-----:R-:W-:Y:S02]  /*20aa0*/  F2FP.SATFINITE.E4M3.F32.PACK_AB_MERGE_C R5, RZ, R4, RZ ;  /* 0x00000004ff05723e */ /* 0x001fe400048070ff */
[----:B-1----:R-:W-:Y:S02]  /*20ab0*/  F2FP.SATFINITE.E4M3.F32.PACK_AB_MERGE_C R13, RZ, R3, RZ ;  /* 0x00000003ff0d723e */ /* 0x002fe400048070ff */
[----:B------:R-:W-:Y:S01]  /*20ac0*/  F2FP.SATFINITE.E4M3.F32.PACK_AB_MERGE_C R7, RZ, R2, RZ ;  /* 0x00000002ff07723e */ /* 0x000fe200048070ff */
[----:B------:R-:W-:Y:S02]  /*20ad0*/  FMUL R2, R41, UR15 ;  /* 0x0000000f29027c20 */ /* 0x000fe40008400000 */
[----:B------:R-:W5:Y:S04]  /*20ae0*/  LDL.LU R41, [R1+0x270] ;  /* 0x0002700001297983 */ /* 0x000f680000300800 */
[----:B------:R0:W-:Y:S01]  /*20af0*/  @!P5 STG.E.U8 desc[UR20][R26.64+0xf1], R9 ;  /* 0x0000f1091a00d986 */ /* 0x0001e2000c101114 */
[----:B------:R-:W-:-:S03]  /*20b00*/  FMUL R3, R39, UR15 ;  /* 0x0000000f27037c20 */ /* 0x000fc60008400000 */
[----:B------:R-:W5:Y:S01]  /*20b10*/  LDL.LU R39, [R1+0x274] ;  /* 0x0002740001277983 */ /* 0x000f620000300800 */
[----:B------:R-:W-:-:S03]  /*20b20*/  ISETP.LT.OR P5, PT, R0, 0xf9, !P2 ;  /* 0x000000f90000780c */ /* 0x000fc600057a1670 */
[----:B------:R-:W-:Y:S01]  /*20b30*/  @!P1 STG.E.U8 desc[UR20][R26.64+0xf0], R5 ;  /* 0x0000f0051a009986 */ /* 0x000fe2000c101114 */
[----:B0-----:R-:W-:-:S03]  /*20b40*/  F2FP.SATFINITE.E4M3.F32.PACK_AB_MERGE_C R9, RZ, R2, RZ ;  /* 0x00000002ff09723e */ /* 0x001fc600048070ff */
[----:B------:R0:W-:Y:S04]  /*20b50*/  @!P6 STG.E.U8 desc[UR20][R24.64+0xf8], R11 ;  /* 0x0000f80b1800e986 */ /* 0x0001e8000c101114 */
[----:B------:R1:W-:Y:S01]  /*20b60*/  @!P3 STG.E.U8 desc[UR20][R24.64+0xf9], R13 ;  /* 0x0000f90d1800b986 */ /* 0x0003e2000c101114 */
[----:B0-----:R-:W-:-:S03]  /*20b70*/  F2FP.SATFINITE.E4M3.F32.PACK_AB_MERGE_C R11, RZ, R3, RZ ;  /* 0x00000003ff0b723e */ /* 0x001fc600048070ff */
[----:B------:R0:W-:Y:S01]  /*20b80*/  @!P5 STG.E.U8 desc[UR20][R26.64+0xf8], R7 ;  /* 0x0000f8071a00d986 */ /* 0x0001e2000c101114 */
[----:B---3--:R-:W-:-:S03]  /*20b90*/  FMUL R4, R38, UR15 ;  /* 0x0000000f26047c20 */ /* 0x008fc60008400000 */
[----:B------:R-:W3:Y:S02]  /*20ba0*/  LDL.LU R38, [R1+0x278] ;  /* 0x0002780001267983 */ /* 0x000ee40000300800 */
[----:B-1----:R-:W-:Y:S01]  /*20bb0*/  F2FP.SATFINITE.E4M3.F32.PACK_AB_MERGE_C R13, RZ, R4, RZ ;  /* 0x00000004ff0d723e */ /* 0x002fe200048070ff */
[----:B------:R-:W-:Y:S02]  /*20bc0*/  FMUL R5, R37, UR15 ;  /* 0x0000000f25057c20 */ /* 0x000fe40008400000 */
[----:B------:R-:W3:Y:S01]  /*20bd0*/  LDL.LU R37, [R1+0x27c] ;  /* 0x00027c0001257983 */ /* 0x000ee20000300800 */
[----:B------:R-:W-:-:S03]  /*20be0*/  FMUL R2, R36, UR15 ;  /* 0x0000000f24027c20 */ /* 0x000fc60008400000 */
[----:B------:R-:W3:Y:S01]  /*20bf0*/  LDL.LU R36, [R1+0x280] ;  /* 0x0002800001247983 */ /* 0x000ee20000300800 */
[----:B--2---:R-:W-:-:S03]  /*20c00*/  FMUL R3, R35, UR15 ;  /* 0x0000000f23037c20 */ /* 0x004fc60008400000 */
[----:B------:R-:W2:Y:S01]  /*20c10*/  LDL.LU R35, [R1+0x284] ;  /* 0x0002840001237983 */ /* 0x000ea20000300800 */
[----:B0-----:R-:W-:Y:S01]  /*20c20*/  F2FP.SATFINITE.E4M3.F32.PACK_AB_MERGE_C R7, RZ, R2, RZ ;  /* 0x00000002ff07723e */ /* 0x001fe200048070ff */
[----:B----4-:R-:W-:Y:S02]  /*20c30*/  FMUL R4, R33, UR15 ;  /* 0x0000000f21047c20 */ /* 0x010fe40008400000 */
[----:B------:R-:W4:Y:S01]  /*20c40*/  LDL.LU R33, [R1+0x288] ;  /* 0x0002880001217983 */ /* 0x000f220000300800 */
[----:B-----5:R-:W-:-:S03]  /*20c50*/  FMUL R2, R32, UR15 ;  /* 0x0000000f20027c20 */ /* 0x020fc60008400000 */
[----:B------:R-:W5:Y:S01]  /*20c60*/  LDL.LU R32, [R1+0x28c] ;  /* 0x00028c0001207983 */ /* 0x000f620000300800 */
[----:B------:R-:W-:Y:S02]  /*20c70*/  ISETP.GE.AND P1, PT, R34, 0x81, PT ;  /* 0x000000812200780c */ /* 0x000fe40003f26270 */
[C---:B------:R-:W-:Y:S02]  /*20c80*/  ISETP.LT.OR P2, PT, R0.reuse, 0xfa, !P2 ;  /* 0x000000fa0000780c */ /* 0x040fe40005741670 */
[C---:B------:R-:W-:Y:S02]  /*20c90*/  ISETP.LT.OR P6, PT, R0.reuse, 0x1, !P1 ;  /* 0x000000010000780c */ /* 0x040fe40004fc1670 */
[----:B------:R-:W-:Y:S02]  /*20ca0*/  ISETP.LT.OR P3, PT, R0, 0x2, !P1 ;  /* 0x000000020000780c */ /* 0x000fe40004f61670 */
[----:B------:R-:W-:-:S07]  /*20cb0*/  ISETP.GE.AND P0, PT, R34, 0x89, PT ;  /* 0x000000892200780c */ /* 0x000fce0003f06270 */
[----:B------:R0:W-:Y:S04]  /*20cc0*/  @!P2 STG.E.U8 desc[UR20][R26.64+0xf9], R9 ;  /* 0x0000f9091a00a986 */ /* 0x0001e8000c101114 */
[----:B------:R-:W-:Y:S01]  /*20cd0*/  @!P6 STG.E.U8 desc[UR20][R30.64], R11 ;  /* 0x0000000b1e00e986 */ /* 0x000fe2000c101114 */
[C---:B------:R-:W-:Y:S02]  /*20ce0*/  ISETP.LT.OR P6, PT, R0.reuse, 0x2, !P0 ;  /* 0x000000020000780c */ /* 0x040fe400047c1670 */
[C---:B------:R-:W-:Y:S01]  /*20cf0*/  ISETP.LT.OR P5, PT, R0.reuse, 0x1, !P0 ;  /* 0x000000010000780c */ /* 0x040fe200047a1670 */
[----:B------:R1:W-:Y:S01]  /*20d00*/  @!P3 STG.E.U8 desc[UR20][R30.64+0x1], R13 ;  /* 0x0000010d1e00b986 */ /* 0x0003e2000c101114 */
[----:B------:R-:W-:Y:S02]  /*20d10*/  ISETP.LT.OR P2, PT, R0, 0xa, !P1 ;  /* 0x0000000a0000780c */ /* 0x000fe40004f41670 */
[----:B0-----:R-:W-:-:S02]  /*20d20*/  F2FP.SATFINITE.E4M3.F32.PACK_AB_MERGE_C R9, RZ, R3, RZ ;  /* 0x00000003ff09723e */ /* 0x001fc400048070ff */
[----:B------:R-:W-:Y:S01]  /*20d30*/  ISETP.LT.OR P3, PT, R0, 0x9, !P1 ;  /* 0x000000090000780c */ /* 0x000fe20004f61670 */
[----:B------:R-:W-:Y:S01]  /*20d40*/  FMUL R3, R41, UR15 ;  /* 0x0000000f29037c20 */ /* 0x000fe20008400000 */
[----:B-1----:R-:W-:Y:S01]  /*20d50*/  F2FP.SATFINITE.E4M3.F32.PACK_AB_MERGE_C R13, RZ, R2, RZ ;  /* 0x00000002ff0d723e */ /* 0x002fe200048070ff */
[----:B------:R-:W5:Y:S01]  /*20d60*/  LDL.LU R41, [R1+0x290] ;  /* 0x0002900001297983 */ /* 0x000f620000300800 */
[----:B------:R-:W-:Y:S02]  /*20d70*/  F2FP.SATFINITE.E4M3.F32.PACK_AB_MERGE_C R5, RZ, R5, RZ ;  /* 0x00000005ff05723e */ /* 0x000fe400048070ff */
[----:B------:R-:W-:Y:S01]  /*20d80*/  F2FP.SATFINITE.E4M3.F32.PACK_AB_MERGE_C R11, RZ, R4, RZ ;  /* 0x00000004ff0b723e */ /* 0x000fe200048070ff */
[----:B------:R0:W-:Y:S01]  /*20d90*/  @!P6 STG.E.U8 desc[UR20][R28.64+0x1], R7 ;  /* 0x000001071c00e986 */ /* 0x0001e2000c101114 */
[----:B------:R-:W-:-:S03]  /*20da0*/  FMUL R2, R39, UR15 ;  /* 0x0000000f27027c20 */ /* 0x000fc60008400000 */
[----:B------:R-:W5:Y:S01]  /*20db0*/  LDL.LU R39, [R1+0x294] ;  /* 0x0002940001277983 */ /* 0x000f620000300800 */
[----:B------:R-:W-:Y:S02]  /*20dc0*/  ISETP.LT.OR P6, PT, R0, 0xa, !P0 ;  /* 0x0000000a0000780c */ /* 0x000fe400047c1670 */
[----:B0-----:R-:W-:Y:S01]  /*20dd0*/  F2FP.SATFINITE.E4M3.F32.PACK_AB_MERGE_C R7, RZ, R2, RZ ;  /* 0x00000002ff07723e */ /* 0x001fe200048070ff */
[----:B------:R0:W-:Y:S04]  /*20de0*/  @!P5 STG.E.U8 desc[UR20][R28.64], R5 ;  /* 0x000000051c00d986 */ /* 0x0001e8000c101114 */
[----:B------:R-:W-:Y:S04]  /*20df0*/  @!P2 STG.E.U8 desc[UR20][R30.64+0x9], R11 ;  /* 0x0000090b1e00a986 */ /* 0x000fe8000c101114 */
[----:B------:R1:W-:Y:S01]  /*20e00*/  @!P3 STG.E.U8 desc[UR20][R30.64+0x8], R9 ;  /* 0x000008091e00b986 */ /* 0x0003e2000c101114 */
[----:B0-----:R-:W-:-:S05]  /*20e10*/  F2FP.SATFINITE.E4M3.F32.PACK_AB_MERGE_C R5, RZ, R3, RZ ;  /* 0x00000003ff05723e */ /* 0x001fca00048070ff */
[----:B------:R5:W-:Y:S01]  /*20e20*/  @!P6 STG.E.U8 desc[UR20][R28.64+0x9], R5 ;  /* 0x000009051c00e986 */ /* 0x000be2000c101114 */
[----:B---3--:R-:W-:-:S03]  /*20e30*/  FMUL R4, R38, UR15 ;  /* 0x0000000f26047c20 */ /* 0x008fc60008400000 */
[----:B------:R-:W3:Y:S02]  /*20e40*/  LDL.LU R38, [R1+0x298] ;  /* 0x0002980001267983 */ /* 0x000ee40000300800 */
[----:B-1----:R-:W-:Y:S01]  /*20e50*/  F2FP.SATFINITE.E4M3.F32.PACK_AB_MERGE_C R9, RZ, R4, RZ ;  /* 0x00000004ff09723e */ /* 0x002fe200048070ff */
[----:B------:R-:W-:Y:S02]  /*20e60*/  FMUL R2, R37, UR15 ;  /* 0x0000000f25027c20 */ /* 0x000fe40008400000 */
[----:B------:R-:W3:Y:S03]  /*20e70*/  LDL.LU R37, [R1+0x29c] ;  /* 0x00029c0001257983 */ /* 0x000ee60000300800 */
[----:B------:R-:W-:Y:S01]  /*20e80*/  F2FP.SATFINITE.E4M3.F32.PACK_AB_MERGE_C R11, RZ, R2, RZ ;  /* 0x00000002ff0b723e */ /* 0x000fe200048070ff */
[----:B------:R-:W-:Y:S02]  /*20e90*/  FMUL R2, R36, UR15 ;  /* 0x0000000f24027c20 */ /* 0x000fe40008400000 */
[----:B------:R-:W3:Y:S01]  /*20ea0*/  LDL.LU R36, [R1+0x2a0] ;  /* 0x0002a00001247983 */ /* 0x000ee20000300800 */
[----:B--2---:R-:W-:-:S03]  /*20eb0*/  FMUL R3, R35, UR15 ;  /* 0x0000000f23037c20 */ /* 0x004fc60008400000 */
[----:B------:R-:W2:Y:S01]  /*20ec0*/  LDL.LU R35, [R1+0x2a4] ;  /* 0x0002a40001237983 */ /* 0x000ea20000300800 */
[----:B----4-:R-:W-:-:S03]  /*20ed0*/  FMUL R4, R33, UR15 ;  /* 0x0000000f21047c20 */ /* 0x010fc60008400000 */
[----:B------:R-:W4:Y:S01]  /*20ee0*/  LDL.LU R33, [R1+0x2a8] ;  /* 0x0002a80001217983 */ /* 0x000f220000300800 */
[----:B-----5:R-:W-:-:S03]  /*20ef0*/  FMUL R5, R32, UR15 ;  /* 0x0000000f20057c20 */ /* 0x020fc60008400000 */
[----:B------:R-:W5:Y:S01]  /*20f00*/  LDL.LU R32, [R1+0x2ac] ;  /* 0x0002ac0001207983 */ /* 0x000f620000300800 */
[C---:B------:R-:W-:Y:S02]  /*20f10*/  ISETP.LT.OR P5, PT, R0.reuse, 0x9, !P0 ;  /* 0x000000090000780c */ /* 0x040fe400047a1670 */
[C---:B------:R-:W-:Y:S02]  /*20f20*/  ISETP.LT.OR P3, PT, R0.reuse, 0x11, !P1 ;  /* 0x000000110000780c */ /* 0x040fe40004f61670 */
[C---:B------:R-:W-:Y:S02]  /*20f30*/  ISETP.LT.OR P2, PT, R0.reuse, 0x12, !P1 ;  /* 0x000000120000780c */ /* 0x040fe40004f41670 */
[----:B------:R-:W-:-:S07]  /*20f40*/  ISETP.LT.OR P6, PT, R0, 0x12, !P0 ;  /* 0x000000120000780c */ /* 0x000fce00047c1670 */
[----:B------:R-:W-:Y:S01]  /*20f50*/  @!P5 STG.E.U8 desc[UR20][R28.64+0x8], R13 ;  /* 0x0000080d1c00d986 */ /* 0x000fe2000c101114 */
[----:B------:R-:W-:-:S03]  /*20f60*/  ISETP.LT.OR P5, PT, R0, 0x11, !P0 ;  /* 0x000000110000780c */ /* 0x000fc600047a1670 */
[----:B------:R0:W-:Y:S01]  /*20f70*/  @!P3 STG.E.U8 desc[UR20][R30.64+0x10], R7 ;  /* 0x000010071e00b986 */ /* 0x0001e2000c101114 */
[----:B------:R-:W-:-:S03]  /*20f80*/  ISETP.LT.OR P3, PT, R0, 0x19, !P1 ;  /* 0x000000190000780c */ /* 0x000fc60004f61670 */
[----:B------:R1:W-:Y:S01]  /*20f90*/  @!P2 STG.E.U8 desc[UR20][R30.64+0x11], R9 ;  /* 0x000011091e00a986 */ /* 0x0003e2000c101114 */
[----:B------:R-:W-:Y:S02]  /*20fa0*/  ISETP.LT.OR P2, PT, R0, 0x1a, !P1 ;  /* 0x0000001a0000780c */ /* 0x000fe40004f41670 */
[----:B0-----:R-:W-:Y:S02]  /*20fb0*/  F2FP.SATFINITE.E4M3.F32.PACK_AB_MERGE_C R7, RZ, R2, RZ ;  /* 0x00000002ff07723e */ /* 0x001fe400048070ff */
[----:B-1----:R-:W-:Y:S01]  /*20fc0*/  F2FP.SATFINITE.E4M3.F32.PACK_AB_MERGE_C R9, RZ, R3, RZ ;  /* 0x00000003ff09723e */ /* 0x002fe200048070ff */
[----:B------:R-:W-:Y:S02]  /*20fd0*/  FMUL R2, R41, UR15 ;  /* 0x0000000f29027c20 */ /* 0x000fe40008400000 */
[----:B------:R-:W5:Y:S01]  /*20fe0*/  LDL.LU R41, [R1+0x2b0] ;  /* 0x0002b00001297983 */ /* 0x000f620000300800 */
[----:B------:R-:W-:-:S03]  /*20ff0*/  F2FP.SATFINITE.E4M3.F32.PACK_AB_MERGE_C R13, RZ, R4, RZ ;  /* 0x00000004ff0d723e */ /* 0x000fc600048070ff */
[----:B------:R0:W-:Y:S01]  /*21000*/  @!P6 STG.E.U8 desc[UR20][R28.64+0x11], R7 ;  /* 0x000011071c00e986 */ /* 0x0001e2000c101114 */
[----:B------:R-:W-:-:S03]  /*21010*/  FMUL R3, R39, UR15 ;  /* 0x0000000f27037c20 */ /* 0x000fc60008400000 */
[----:B------:R-:W5:Y:S01]  /*21020*/  LDL.LU R39, [R1+0x2b4] ;  /* 0x0002b40001277983 */ /* 0x000f620000300800 */
[----:B------:R-:W-:Y:S02]  /*21030*/  ISETP.LT.OR P6, PT, R0, 0x1a, !P0 ;  /* 0x0000001a0000780c */ /* 0x000fe400047c1670 */
[----:B0-----:R-:W-:Y:S01]  /*21040*/  F2FP.SATFINITE.E4M3.F32.PACK_AB_MERGE_C R7, RZ, R2, RZ ;  /* 0x00000002ff07723e */ /* 0x001fe200048070ff */
[----:B------:R-:W-:Y:S04]  /*21050*/  @!P5 STG.E.U8 desc[UR20][R28.64+0x10], R11 ;  /* 0x0000100b1c00d986 */ /* 0x000fe8000c101114 */
[----:B------:R0:W-:Y:S04]  /*21060*/  @!P3 STG.E.U8 desc[UR20][R30.64+0x18], R9 ;  /* 0x000018091e00b986 */ /* 0x0001e8000c101114 */
[----:B------:R1:W-:Y:S01]  /*21070*/  @!P2 STG.E.U8 desc[UR20][R30.64+0x19], R13 ;  /* 0x0000190d1e00a986 */ /* 0x0003e2000c101114 */
[----:B0-----:R-:W-:-:S03]  /*21080*/  F2FP.SATFINITE.E4M3.F32.PACK_AB_MERGE_C R9, RZ, R3, RZ ;  /* 0x00000003ff09723e */ /* 0x001fc600048070ff */
[----:B------:R0:W-:Y:S01]  /*21090*/  @!P6 STG.E.U8 desc[UR20][R28.64+0x19], R7 ;  /* 0x000019071c00e986 */ /* 0x0001e2000c101114 */
[----:B---3--:R-:W-:-:S03]  /*210a0*/  FMUL R4, R38, UR15 ;  /* 0x0000000f26047c20 */ /* 0x008fc60008400000 */
[----:B------:R-:W3:Y:S02]  /*210b0*/  LDL.LU R38, [R1+0x2b8] ;  /* 0x0002b80001267983 */ /* 0x000ee40000300800 */
[----:B------:R-:W-:Y:S01]  /*210c0*/  F2FP.SATFINITE.E4M3.F32.PACK_AB_MERGE_C R11, RZ, R4, RZ ;  /* 0x00000004ff0b723e */ /* 0x000fe200048070ff */
[----:B------:R-:W-:Y:S02]  /*210d0*/  FMUL R2, R37, UR15 ;  /* 0x0000000f25027c20 */ /* 0x000fe40008400000 */
[----:B------:R-:W3:Y:S03]  /*210e0*/  LDL.LU R37, [R1+0x2bc] ;  /* 0x0002bc0001257983 */ /* 0x000ee60000300800 */
[----:B-1----:R-:W-:Y:S01]  /*210f0*/  F2FP.SATFINITE.E4M3.F32.PACK_AB_MERGE_C R13, RZ, R2, RZ ;  /* 0x00000002ff0d723e */ /* 0x002fe200048070ff */
[----:B------:R-:W-:Y:S02]  /*21100*/  FMUL R3, R36, UR15 ;  /* 0x0000000f24037c20 */ /* 0x000fe40008400000 */
[----:B------:R-:W3:Y:S01]  /*21110*/  LDL.LU R36, [R1+0x2c0] ;  /* 0x0002c00001247983 */ /* 0x000ee20000300800 */
[----:B--2---:R-:W-:-:S03]  /*21120*/  FMUL R2, R35, UR15 ;  /* 0x0000000f23027c20 */ /* 0x004fc60008400000 */
[----:B------:R-:W2:Y:S02]  /*21130*/  LDL.LU R35, [R1+0x2c4] ;  /* 0x0002c40001237983 */ /* 0x000ea40000300800 */
[----:B0-----:R-:W-:Y:S01]  /*21140*/  F2FP.SATFINITE.E4M3.F32.PACK_AB_MERGE_C R7, RZ, R2, RZ ;  /* 0x00000002ff07723e */ /* 0x001fe200048070ff */
[----:B----4-:R-:W-:Y:S02]  /*21150*/  FMUL R4, R33, UR15 ;  /* 0x0000000f21047c20 */ /* 0x010fe40008400000 */
[----:B------:R-:W4:Y:S01]  /*21160*/  LDL.LU R33, [R1+0x2c8] ;  /* 0x0002c80001217983 */ /* 0x000f220000300800 */
[----:B-----5:R-:W-:-:S03]  /*21170*/  FMUL R2, R32, UR15 ;  /* 0x0000000f20027c20 */ /* 0x020fc60008400000 */
[----:B------:R-:W5:Y:S01]  /*21180*/  LDL.LU R32, [R1+0x2cc] ;  /* 0x0002cc0001207983 */ /* 0x000f620000300800 */
[C---:B------:R-:W-:Y:S02]  /*21190*/  ISETP.LT.OR P5, PT, R0.reuse, 0x19, !P0 ;  /* 0x000000190000780c */ /* 0x040fe400047a1670 */
[C---:B------:R-:W-:Y:S02]  /*211a0*/  ISETP.LT.OR P3, PT, R0.reuse, 0x21, !P1 ;  /* 0x000000210000780c */ /* 0x040fe40004f61670 */
[C---:B------:R-:W-:Y:S02]  /*211b0*/  ISETP.LT.OR P2, PT, R0.reuse, 0x22, !P1 ;  /* 0x000000220000780c */ /* 0x040fe40004f41670 */
[----:B------:R-:W-:Y:S02]  /*211c0*/  F2FP.SATFINITE.E4M3.F32.PACK_AB_MERGE_C R5, RZ, R5, RZ ;  /* 0x00000005ff05723e */ /* 0x000fe400048070ff */
[----:B------:R-:W-:-:S05]  /*211d0*/  ISETP.LT.OR P6, PT, R0, 0x22, !P0 ;  /* 0x000000220000780c */ /* 0x000fca00047c1670 */
[----:B------:R0:W-:Y:S01]  /*211e0*/  @!P5 STG.E.U8 desc[UR20][R28.64+0x18], R5 ;  /* 0x000018051c00d986 */ /* 0x0001e2000c101114 */
[----:B------:R-:W-:-:S03]  /*211f0*/  ISETP.LT.OR P5, PT, R0, 0x21, !P0 ;  /* 0x000000210000780c */ /* 0x000fc600047a1670 */
[----:B------:R-:W-:Y:S01]  /*21200*/  @!P3 STG.E.U8 desc[UR20][R30.64+0x20], R9 ;  /* 0x000020091e00b986 */ /* 0x000fe2000c101114 */
        /* <DEDUP_REMOVED lines=8> */
[----:B------:R-:W-:Y:S01]  /*21290*/  @!P6 STG.E.U8 desc[UR20][R28.64+0x21], R5 ;  /* 0x000021051c00e986 */ /* 0x000fe2000c101114 */
[----:B------:R-:W-:-:S03]  /*212a0*/  FMUL R3, R39, UR15 ;  /* 0x0000000f27037c20 */ /* 0x000fc60008400000 */
[----:B------:R-:W5:Y:S01]  /*212b0*/  LDL.LU R39, [R1+0x2d4] ;  /* 0x0002d40001277983 */ /* 0x000f620000300800 */
[----:B------:R-:W-:-:S03]  /*212c0*/  ISETP.LT.OR P6, PT, R0, 0x2a, !P0 ;  /* 0x0000002a0000780c */ /* 0x000fc600047c1670 */
[----:B------:R-:W-:Y:S04]  /*212d0*/  @!P5 STG.E.U8 desc[UR20][R28.64+0x20], R13 ;  /* 0x0000200d1c00d986 */ /* 0x000fe8000c101114 */
[----:B------:R0:W-:Y:S04]  /*212e0*/  @!P3 STG.E.U8 desc[UR20][R30.64+0x28], R7 ;  /* 0x000028071e00b986 */ /* 0x0001e8000c101114 */
[----:B------:R1:W-:Y:S01]  /*212f0*/  @!P2 STG.E.U8 desc[UR20][R30.64+0x29], R9 ;  /* 0x000029091e00a986 */ /* 0x0003e2000c101114 */
[----:B0-----:R-:W-:Y:S02]  /*21300*/  F2FP.SATFINITE.E4M3.F32.PACK_AB_MERGE_C R7, RZ, R2, RZ ;  /* 0x00000002ff07723e */ /* 0x001fe400048070ff */
[----:B-1----:R-:W-:-:S03]  /*21310*/  F2FP.SATFINITE.E4M3.F32.PACK_AB_MERGE_C R9, RZ, R3, RZ ;  /* 0x00000003ff09723e */ /* 0x002fc600048070ff */
[----:B------:R0:W-:Y:S01]  /*21320*/  @!P6 STG.E.U8 desc[UR20][R28.64+0x29], R7 ;  /* 0x000029071c00e986 */ /* 0x0001e2000c101114 */
[----:B---3--:R-:W-:-:S03]  /*21330*/  FMUL R4, R38, UR15 ;  /* 0x0000000f26047c20 */ /* 0x008fc60008400000 */
[----:B------:R-:W3:Y:S02]  /*21340*/  LDL.LU R38, [R1+0x2d8] ;  /* 0x0002d80001267983 */ /* 0x000ee40000300800 */
[----:B------:R-:W-:Y:S01]  /*21350*/  F2FP.SATFINITE.E4M3.F32.PACK_AB_MERGE_C R13, RZ, R4, RZ ;  /* 0x00000004ff0d723e */ /* 0x000fe200048070ff */
        /* <DEDUP_REMOVED lines=21> */
[----:B------:R-:W-:Y:S02]  /*214b0*/  F2FP.SATFINITE.E4M3.F32.PACK_AB_MERGE_C R5, RZ, R5, RZ ;  /* 0x00000005ff05723e */ /* 0x000fe400048070ff */
        /* <DEDUP_REMOVED lines=204> */
[----:B------:R-:W-:Y:S01]  /*22180*/  F2FP.SATFINITE.E4M3.F32.PACK_AB_MERGE_C R9, RZ, R4, RZ ;  /* 0x00000004ff09723e */ /* 0x000fe200048070ff */
[----:B------:R-:W-:-:S02]  /*22190*/  FMUL R3, R39, UR15 ;  /* 0x0000000f27037c20 */ /* 0x000fc40008400000 */
[----:B------:R-:W5:Y:S04]  /*221a0*/  LDL.LU R39, [R1+0x394] ;  /* 0x0003940001277983 */ /* 0x000f680000300800 */
[----:B------:R-:W-:Y:S04]  /*221b0*/  @!P6 STG.E.U8 desc[UR20][R28.64+0x81], R5 ;  /* 0x000081051c00e986 */ /* 0x000fe8000c101114 */
[----:B------:R-:W-:Y:S04]  /*221c0*/  @!P5 STG.E.U8 desc[UR20][R28.64+0x80], R13 ;  /* 0x0000800d1c00d986 */ /* 0x000fe8000c101114 */
[----:B------:R0:W-:Y:S04]  /*221d0*/  @!P3 STG.E.U8 desc[UR20][R30.64+0x88], R7 ;  /* 0x000088071e00b986 */ /* 0x0001e8000c101114 */
[----:B------:R1:W-:Y:S01]  /*221e0*/  @!P2 STG.E.U8 desc[UR20][R30.64+0x89], R9 ;  /* 0x000089091e00a986 */ /* 0x0003e2000c101114 */
[----:B0-----:R-:W-:-:S02]  /*221f0*/  F2FP.SATFINITE.E4M3.F32.PACK_AB_MERGE_C R7, RZ, R2, RZ ;  /* 0x00000002ff07723e */ /* 0x001fc400048070ff */
[----:B-1----:R-:W-:Y:S01]  /*22200*/  F2FP.SATFINITE.E4M3.F32.PACK_AB_MERGE_C R9, RZ, R3, RZ ;  /* 0x00000003ff09723e */ /* 0x002fe200048070ff */
[----:B---3--:R-:W-:Y:S02]  /*22210*/  FMUL R4, R38, UR15 ;  /* 0x0000000f26047c20 */ /* 0x008fe40008400000 */
[----:B------:R-:W3:Y:S03]  /*22220*/  LDL.LU R38, [R1+0x398] ;  /* 0x0003980001267983 */ /* 0x000ee60000300800 */
[----:B------:R-:W-:Y:S01]  /*22230*/  F2FP.SATFINITE.E4M3.F32.PACK_AB_MERGE_C R13, RZ, R4, RZ ;  /* 0x00000004ff0d723e */ /* 0x000fe200048070ff */
[----:B------:R-:W-:Y:S02]  /*22240*/  FMUL R5, R37, UR15 ;  /* 0x0000000f25057c20 */ /* 0x000fe40008400000 */
[----:B------:R-:W3:Y:S01]  /*22250*/  LDL.LU R37, [R1+0x39c] ;  /* 0x00039c0001257983 */ /* 0x000ee20000300800 */
[----:B------:R-:W-:-:S03]  /*22260*/  FMUL R2, R36, UR15 ;  /* 0x0000000f24027c20 */ /* 0x000fc60008400000 */
[----:B------:R-:W3:Y:S01]  /*22270*/  LDL.LU R36, [R1+0x3a0] ;  /* 0x0003a00001247983 */ /* 0x000ee20000300800 */
[----:B--2---:R-:W-:-:S03]  /*22280*/  FMUL R3, R35, UR15 ;  /* 0x0000000f23037c20 */ /* 0x004fc60008400000 */
[----:B------:R-:W2:Y:S01]  /*22290*/  LDL.LU R35, [R1+0x3a4] ;  /* 0x0003a40001237983 */ /* 0x000ea20000300800 */
[----:B------:R-:W-:Y:S01]  /*222a0*/  F2FP.SATFINITE.E4M3.F32.PACK_AB_MERGE_C R15, RZ, R5, RZ ;  /* 0x00000005ff0f723e */ /* 0x000fe200048070ff */
        /* <DEDUP_REMOVED lines=10> */
[----:B------:R-:W-:Y:S01]  /*22350*/  @!P5 STG.E.U8 desc[UR20][R28.64+0x88], R11 ;  /* 0x0000880b1c00d986 */ /* 0x000fe2000c101114 */
[----:B------:R-:W-:-:S03]  /*22360*/  ISETP.LT.OR P5, PT, R0, 0x91, !P0 ;  /* 0x000000910000780c */ /* 0x000fc600047a1670 */
[----:B------:R1:W-:Y:S01]  /*22370*/  @!P3 STG.E.U8 desc[UR20][R30.64+0x90], R9 ;  /* 0x000090091e00b986 */ /* 0x0003e2000c101114 */
[C---:B------:R-:W-:Y:S02]  /*22380*/  ISETP.LT.OR P3, PT, R0.reuse, 0x99, !P1 ;  /* 0x000000990000780c */ /* 0x040fe40004f61670 */
[----:B0-----:R-:W-:Y:S01]  /*22390*/  F2FP.SATFINITE.E4M3.F32.PACK_AB_MERGE_C R7, RZ, R2, RZ ;  /* 0x00000002ff07723e */ /* 0x001fe200048070ff */
[----:B------:R-:W-:Y:S01]  /*223a0*/  @!P2 STG.E.U8 desc[UR20][R30.64+0x91], R13 ;  /* 0x0000910d1e00a986 */ /* 0x000fe2000c101114 */
[----:B------:R-:W-:Y:S02]  /*223b0*/  ISETP.LT.OR P2, PT, R0, 0x9a, !P1 ;  /* 0x0000009a0000780c */ /* 0x000fe40004f41670 */
        /* <DEDUP_REMOVED lines=86> */
[----:B------:R-:W-:Y:S01]  /*22920*/  FMUL R2, R39, UR15 ;  /* 0x0000000f27027c20 */ /* 0x000fe20008400000 */
[----:B------:R-:W-:Y:S02]  /*22930*/  ISETP.LT.OR P6, PT, R0, 0xba, !P0 ;  /* 0x000000ba0000780c */ /* 0x000fe400047c1670 */
[----:B------:R-:W5:Y:S02]  /*22940*/  LDL.LU R39, [R1+0x3f4] ;  /* 0x0003f40001277983 */ /* 0x000f640000300800 */
[----:B0-----:R-:W-:Y:S02]  /*22950*/  F2FP.SATFINITE.E4M3.F32.PACK_AB_MERGE_C R7, RZ, R2, RZ ;  /* 0x00000002ff07723e */ /* 0x001fe400048070ff */
        /* <DEDUP_REMOVED lines=28> */
[C---:B------:R-:W-:Y:S02]  /*22b20*/  ISETP.LT.OR P2, PT, R0.reuse, 0xca, !P1 ;  /* 0x000000ca0000780c */ /* 0x040fe40004f41670 */
[----:B0-----:R-:W-:Y:S02]  /*22b30*/  F2FP.SATFINITE.E4M3.F32.PACK_AB_MERGE_C R7, RZ, R2, RZ ;  /* 0x00000002ff07723e */ /* 0x001fe400048070ff */
[----:B-1----:R-:W-:Y:S01]  /*22b40*/  F2FP.SATFINITE.E4M3.F32.PACK_AB_MERGE_C R9, RZ, R3, RZ ;  /* 0x00000003ff09723e */ /* 0x002fe200048070ff */
[----:B------:R-:W-:Y:S02]  /*22b50*/  FMUL R2, R41, UR15 ;  /* 0x0000000f29027c20 */ /* 0x000fe40008400000 */
[----:B------:R0:W-:Y:S01]  /*22b60*/  @!P6 STG.E.U8 desc[UR20][R28.64+0xc1], R7 ;  /* 0x0000c1071c00e986 */ /* 0x0001e2000c101114 */
[----:B------:R-:W-:-:S03]  /*22b70*/  ISETP.LT.OR P6, PT, R0, 0xca, !P0 ;  /* 0x000000ca0000780c */ /* 0x000fc600047c1670 */
[----:B------:R-:W5:Y:S01]  /*22b80*/  LDL.LU R41, [R1+0x410] ;  /* 0x0004100001297983 */ /* 0x000f620000300800 */
[----:B------:R-:W-:Y:S01]  /*22b90*/  F2FP.SATFINITE.E4M3.F32.PACK_AB_MERGE_C R13, RZ, R4, RZ ;  /* 0x00000004ff0d723e */ /* 0x000fe200048070ff */
[----:B------:R-:W-:Y:S02]  /*22ba0*/  FMUL R3, R39, UR15 ;  /* 0x0000000f27037c20 */ /* 0x000fe40008400000 */
[----:B------:R-:W5:Y:S01]  /*22bb0*/  LDL.LU R39, [R1+0x414] ;  /* 0x0004140001277983 */ /* 0x000f620000300800 */
[----:B0-----:R-:W-:-:S03]  /*22bc0*/  F2FP.SATFINITE.E4M3.F32.PACK_AB_MERGE_C R7, RZ, R2, RZ ;  /* 0x00000002ff07723e */ /* 0x001fc600048070ff */
        /* <DEDUP_REMOVED lines=21> */
[C---:B------:R-:W-:Y:S01]  /*22d20*/  ISETP.LT.OR P3, PT, R0.reuse, 0xd1, !P1 ;  /* 0x000000d10000780c */ /* 0x040fe20004f61670 */
[----:B------:R-:W5:Y:S01]  /*22d30*/  LDL.LU R42, [R1+0x430] ;  /* 0x00043000012a7983 */ /* 0x000f620000300800 */
[C---:B------:R-:W-:Y:S02]  /*22d40*/  ISETP.LT.OR P2, PT, R0.reuse, 0xd2, !P1 ;  /* 0x000000d20000780c */ /* 0x040fe40004f41670 */
[----:B------:R-:W-:Y:S02]  /*22d50*/  ISETP.LT.OR P6, PT, R0, 0xd2, !P0 ;  /* 0x000000d20000780c */ /* 0x000fe400047c1670 */
[----:B------:R-:W-:-:S05]  /*22d60*/  F2FP.SATFINITE.E4M3.F32.PACK_AB_MERGE_C R5, RZ, R5, RZ ;  /* 0x00000005ff05723e */ /* 0x000fca00048070ff */
[----:B------:R0:W-:Y:S01]  /*22d70*/  @!P5 STG.E.U8 desc[UR20][R28.64+0xc8], R5 ;  /* 0x0000c8051c00d986 */ /* 0x0001e2000c101114 */
[----:B------:R-:W-:-:S03]  /*22d80*/  ISETP.LT.OR P5, PT, R0, 0xd1, !P0 ;  /* 0x000000d10000780c */ /* 0x000fc600047a1670 */
[----:B------:R-:W-:Y:S01]  /*22d90*/  @!P3 STG.E.U8 desc[UR20][R30.64+0xd0], R9 ;  /* 0x0000d0091e00b986 */ /* 0x000fe2000c101114 */
[----:B------:R-:W-:-:S03]  /*22da0*/  ISETP.LT.OR P3, PT, R0, 0xd9, !P1 ;  /* 0x000000d90000780c */ /* 0x000fc60004f61670 */
[----:B------:R1:W-:Y:S01]  /*22db0*/  @!P2 STG.E.U8 desc[UR20][R30.64+0xd1], R11 ;  /* 0x0000d10b1e00a986 */ /* 0x0003e2000c101114 */
[----:B0-----:R-:W-:Y:S02]  /*22dc0*/  F2FP.SATFINITE.E4M3.F32.PACK_AB_MERGE_C R5, RZ, R3, RZ ;  /* 0x00000003ff05723e */ /* 0x001fe400048070ff */
[----:B------:R-:W-:-:S03]  /*22dd0*/  ISETP.LT.OR P2, PT, R0, 0xda, !P1 ;  /* 0x000000da0000780c */ /* 0x000fc60004f41670 */
[----:B------:R-:W-:Y:S01]  /*22de0*/  @!P6 STG.E.U8 desc[UR20][R28.64+0xd1], R5 ;  /* 0x0000d1051c00e986 */ /* 0x000fe2000c101114 */
[----:B-1----:R-:W-:Y:S02]  /*22df0*/  F2FP.SATFINITE.E4M3.F32.PACK_AB_MERGE_C R11, RZ, R2, RZ ;  /* 0x00000002ff0b723e */ /* 0x002fe400048070ff */
[----:B------:R-:W-:Y:S01]  /*22e00*/  ISETP.LT.OR P6, PT, R0, 0xda, !P0 ;  /* 0x000000da0000780c */ /* 0x000fe200047c1670 */
[----:B------:R-:W-:Y:S02]  /*22e10*/  FMUL R2, R41, UR15 ;  /* 0x0000000f29027c20 */ /* 0x000fe40008400000 */
[----:B------:R-:W5:Y:S01]  /*22e20*/  LDL.LU R41, [R1+0x434] ;  /* 0x0004340001297983 */ /* 0x000f620000300800 */
[----:B------:R-:W-:-:S03]  /*22e30*/  FMUL R3, R39, UR15 ;  /* 0x0000000f27037c20 */ /* 0x000fc60008400000 */
[----:B------:R-:W5:Y:S01]  /*22e40*/  LDL.LU R39, [R1+0x438] ;  /* 0x0004380001277983 */ /* 0x000f620000300800 */
[----:B------:R-:W-:-:S03]  /*22e50*/  F2FP.SATFINITE.E4M3.F32.PACK_AB_MERGE_C R9, RZ, R4, RZ ;  /* 0x00000004ff09723e */ /* 0x000fc600048070ff */
        /* <DEDUP_REMOVED lines=12> */
[----:B------:R-:W3:Y:S02]  /*22f20*/  LDL.LU R36, [R1+0x444] ;  /* 0x0004440001247983 */ /* 0x000ee40000300800 */
[----:B0-----:R-:W-:Y:S01]  /*22f30*/  F2FP.SATFINITE.E4M3.F32.PACK_AB_MERGE_C R7, RZ, R2, RZ ;  /* 0x00000002ff07723e */ /* 0x001fe200048070ff */
[----:B--2---:R-:W-:Y:S02]  /*22f40*/  FMUL R3, R35, UR15 ;  /* 0x0000000f23037c20 */ /* 0x004fe40008400000 */
        /* <DEDUP_REMOVED lines=15> */
[----:B------:R-:W-:Y:S02]  /*23040*/  F2FP.SATFINITE.E4M3.F32.PACK_AB_MERGE_C R5, RZ, R5, RZ ;  /* 0x00000005ff05723e */ /* 0x000fe400048070ff */
[----:B0-----:R-:W-:Y:S01]  /*23050*/  F2FP.SATFINITE.E4M3.F32.PACK_AB_MERGE_C R11, RZ, R4, RZ ;  /* 0x00000004ff0b723e */ /* 0x001fe200048070ff */
[----:B------:R0:W-:Y:S01]  /*23060*/  @!P6 STG.E.U8 desc[UR20][R28.64+0xe1], R7 ;  /* 0x0000e1071c00e986 */ /* 0x0001e2000c101114 */
[C---:B------:R-:W-:Y:S02]  /*23070*/  ISETP.LT.OR P6, PT, R0.reuse, 0xea, !P0 ;  /* 0x000000ea0000780c */ /* 0x040fe400047c1670 */
[----:B-1----:R-:W-:Y:S01]  /*23080*/  F2FP.SATFINITE.E4M3.F32.PACK_AB_MERGE_C R9, RZ, R3, RZ ;  /* 0x00000003ff09723e */ /* 0x002fe200048070ff */
[----:B------:R1:W-:Y:S01]  /*23090*/  @!P5 STG.E.U8 desc[UR20][R28.64+0xe0], R5 ;  /* 0x0000e0051c00d986 */ /* 0x0003e2000c101114 */
[----:B------:R-:W-:-:S03]  /*230a0*/  ISETP.LT.OR P5, PT, R0, 0xe9, !P0 ;  /* 0x000000e90000780c */ /* 0x000fc600047a1670 */
[----:B------:R-:W-:Y:S01]  /*230b0*/  @!P2 STG.E.U8 desc[UR20][R30.64+0xe9], R11 ;  /* 0x0000e90b1e00a986 */ /* 0x000fe2000c101114 */
[----:B------:R-:W-:Y:S01]  /*230c0*/  ISETP.LT.OR P2, PT, R0, 0xf2, !P1 ;  /* 0x000000f20000780c */ /* 0x000fe20004f41670 */
[----:B------:R-:W-:Y:S02]  /*230d0*/  FMUL R3, R42, UR15 ;  /* 0x0000000f2a037c20 */ /* 0x000fe40008400000 */
[----:B------:R3:W-:Y:S01]  /*230e0*/  @!P3 STG.E.U8 desc[UR20][R30.64+0xe8], R9 ;  /* 0x0000e8091e00b986 */ /* 0x0007e2000c101114 */
[----:B------:R-:W-:Y:S01]  /*230f0*/  ISETP.LT.OR P3, PT, R0, 0xf1, !P1 ;  /* 0x000000f10000780c */ /* 0x000fe20004f61670 */
[----:B------:R-:W-:Y:S01]  /*23100*/  FMUL R4, R39, UR15 ;  /* 0x0000000f27047c20 */ /* 0x000fe20008400000 */
[----:B------:R-:W-:Y:S01]  /*23110*/  F2FP.SATFINITE.E4M3.F32.PACK_AB_MERGE_C R13, RZ, R2, RZ ;  /* 0x00000002ff0d723e */ /* 0x000fe200048070ff */
[----:B------:R-:W-:Y:S01]  /*23120*/  FMUL R2, R41, UR15 ;  /* 0x0000000f29027c20 */ /* 0x000fe20008400000 */
[----:B------:R-:W-:Y:S02]  /*23130*/  F2FP.SATFINITE.E4M3.F32.PACK_AB_MERGE_C R3, RZ, R3, RZ ;  /* 0x00000003ff03723e */ /* 0x000fe400048070ff */
[----:B0-----:R-:W-:-:S02]  /*23140*/  F2FP.SATFINITE.E4M3.F32.PACK_AB_MERGE_C R7, RZ, R4, RZ ;  /* 0x00000004ff07723e */ /* 0x001fc400048070ff */
[----:B-1----:R-:W-:Y:S01]  /*23150*/  F2FP.SATFINITE.E4M3.F32.PACK_AB_MERGE_C R5, RZ, R2, RZ ;  /* 0x00000002ff05723e */ /* 0x002fe200048070ff */
[----:B------:R-:W-:Y:S01]  /*23160*/  @!P5 STG.E.U8 desc[UR20][R28.64+0xe8], R13 ;  /* 0x0000e80d1c00d986 */ /* 0x000fe2000c101114 */
[----:B------:R-:W-:-:S03]  /*23170*/  ISETP.LT.OR P5, PT, R0, 0xf1, !P0 ;  /* 0x000000f10000780c */ /* 0x000fc600047a1670 */
[----:B------:R-:W-:Y:S01]  /*23180*/  @!P6 STG.E.U8 desc[UR20][R28.64+0xe9], R3 ;  /* 0x0000e9031c00e986 */ /* 0x000fe2000c101114 */
[----:B------:R-:W-:-:S03]  /*23190*/  ISETP.LT.OR P6, PT, R0, 0xf2, !P0 ;  /* 0x000000f20000780c */ /* 0x000fc600047c1670 */
[----:B------:R0:W-:Y:S01]  /*231a0*/  @!P2 STG.E.U8 desc[UR20][R30.64+0xf1], R7 ;  /* 0x0000f1071e00a986 */ /* 0x0001e2000c101114 */
[C---:B------:R-:W-:Y:S02]  /*231b0*/  ISETP.LT.OR P2, PT, R0.reuse, 0xf9, !P1 ;  /* 0x000000f90000780c */ /* 0x040fe40004f41670 */
[C---:B------:R-:W-:Y:S01]  /*231c0*/  ISETP.LT.OR P1, PT, R0.reuse, 0xfa, !P1 ;  /* 0x000000fa0000780c */ /* 0x040fe20004f21670 */
[----:B------:R5:W-:Y:S01]  /*231d0*/  @!P3 STG.E.U8 desc[UR20][R30.64+0xf0], R5 ;  /* 0x0000f0051e00b986 */ /* 0x000be2000c101114 */
[C---:B------:R-:W-:Y:S02]  /*231e0*/  ISETP.LT.OR P3, PT, R0.reuse, 0xf9, !P0 ;  /* 0x000000f90000780c */ /* 0x040fe40004761670 */
[----:B------:R-:W-:Y:S01]  /*231f0*/  ISETP.LT.OR P0, PT, R0, 0xfa, !P0 ;  /* 0x000000fa0000780c */ /* 0x000fe20004701670 */
[----:B---3--:R-:W-:-:S05]  /*23200*/  FMUL R2, R38, UR15 ;  /* 0x0000000f26027c20 */ /* 0x008fca0008400000 */
[----:B------:R-:W-:-:S05]  /*23210*/  F2FP.SATFINITE.E4M3.F32.PACK_AB_MERGE_C R9, RZ, R2, RZ ;  /* 0x00000002ff09723e */ /* 0x000fca00048070ff */
[----:B------:R1:W-:Y:S01]  /*23220*/  @!P5 STG.E.U8 desc[UR20][R28.64+0xf0], R9 ;  /* 0x0000f0091c00d986 */ /* 0x0003e2000c101114 */
[----:B------:R-:W-:Y:S01]  /*23230*/  FMUL R0, R37, UR15 ;  /* 0x0000000f25007c20 */ /* 0x000fe20008400000 */
[----:B------:R-:W-:-:S04]  /*23240*/  FMUL R2, R36, UR15 ;  /* 0x0000000f24027c20 */ /* 0x000fc80008400000 */
[----:B0-----:R-:W-:Y:S01]  /*23250*/  F2FP.SATFINITE.E4M3.F32.PACK_AB_MERGE_C R7, RZ, R0, RZ ;  /* 0x00000000ff07723e */ /* 0x001fe200048070ff */
[----:B--2---:R-:W-:Y:S01]  /*23260*/  FMUL R3, R35, UR15 ;  /* 0x0000000f23037c20 */ /* 0x004fe20008400000 */
[----:B------:R-:W-:-:S04]  /*23270*/  F2FP.SATFINITE.E4M3.F32.PACK_AB_MERGE_C R11, RZ, R2, RZ ;  /* 0x00000002ff0b723e */ /* 0x000fc800048070ff */
[----:B------:R-:W-:Y:S01]  /*23280*/  F2FP.SATFINITE.E4M3.F32.PACK_AB_MERGE_C R3, RZ, R3, RZ ;  /* 0x00000003ff03723e */ /* 0x000fe200048070ff */
[----:B------:R1:W-:Y:S04]  /*23290*/  @!P6 STG.E.U8 desc[UR20][R28.64+0xf1], R7 ;  /* 0x0000f1071c00e986 */ /* 0x0003e8000c101114 */
[----:B------:R1:W-:Y:S04]  /*232a0*/  @!P2 STG.E.U8 desc[UR20][R30.64+0xf8], R11 ;  /* 0x0000f80b1e00a986 */ /* 0x0003e8000c101114 */
[----:B------:R1:W-:Y:S01]  /*232b0*/  @!P1 STG.E.U8 desc[UR20][R30.64+0xf9], R3 ;  /* 0x0000f9031e009986 */ /* 0x0003e2000c101114 */
[----:B----4-:R-:W-:Y:S01]  /*232c0*/  FMUL R4, R33, UR15 ;  /* 0x0000000f21047c20 */ /* 0x010fe20008400000 */
[----:B-----5:R-:W-:-:S04]  /*232d0*/  FMUL R5, R32, UR15 ;  /* 0x0000000f20057c20 */ /* 0x020fc80008400000 */
[----:B------:R-:W-:Y:S02]  /*232e0*/  F2FP.SATFINITE.E4M3.F32.PACK_AB_MERGE_C R13, RZ, R4, RZ ;  /* 0x00000004ff0d723e */ /* 0x000fe400048070ff */
[----:B------:R-:W-:-:S03]  /*232f0*/  F2FP.SATFINITE.E4M3.F32.PACK_AB_MERGE_C R5, RZ, R5, RZ ;  /* 0x00000005ff05723e */ /* 0x000fc600048070ff */
[----:B------:R1:W-:Y:S04]  /*23300*/  @!P3 STG.E.U8 desc[UR20][R28.64+0xf8], R13 ;  /* 0x0000f80d1c00b986 */ /* 0x0003e8000c101114 */
[----:B------:R1:W-:Y:S02]  /*23310*/  @!P0 STG.E.U8 desc[UR20][R28.64+0xf9], R5 ;  /* 0x0000f9051c008986 */ /* 0x0003e4000c101114 */
.L_x_545:
[----:B------:R-:W-:Y:S05]  /*23320*/  BSYNC B0 ;  /* 0x0000000000007941 */ /* 0x000fea0003800000 */
.L_x_31:
[----:B-12---:R-:W2:Y:S04]  /*23330*/  LDL.LU R3, [R1+0x454] ;  /* 0x0004540001037983 */ /* 0x006ea80000300800 */
[----:B------:R-:W2:Y:S01]  /*23340*/  LDL.LU R2, [R1+0x458] ;  /* 0x0004580001027983 */ /* 0x000ea20000300800 */
[----:B------:R-:W-:Y:S01]  /*23350*/  ULDC UR6, c[0x0][0xc] ;  /* 0x0000030000067ab9 */ /* 0x000fe20000000800 */
[----:B------:R-:W-:Y:S01]  /*23360*/  ULDC UR7, c[0x0][0x10] ;  /* 0x0000040000077ab9 */ /* 0x000fe20000000800 */
[----:B---34-:R-:W2:Y:S01]  /*23370*/  LDC R5, c[0x0][0x14] ;  /* 0x00000500ff057b82 */ /* 0x018ea20000000800 */
[----:B------:R-:W-:Y:S01]  /*23380*/  UIMAD.WIDE.U32 UR6, UR6, UR7, URZ ;  /* 0x00000007060672a5 */ /* 0x000fe2000f8e003f */
[----:B-----5:R-:W-:Y:S01]  /*23390*/  PRMT R0, RZ, 0x7610, R0 ;  /* 0x00007610ff007816 */ /* 0x020fe20000000000 */
[----:B------:R-:W-:-:S04]  /*233a0*/  UMOV UR10, 0xffffffff ;  /* 0xffffffff000a7882 */ /* 0x000fc80000000000 */
[----:B--2---:R-:W-:-:S04]  /*233b0*/  IMAD.WIDE.U32 R2, R5, UR6, R2 ;  /* 0x0000000605027c25 */ /* 0x004fc8000f8e0002 */
[----:B------:R-:W-:Y:S01]  /*233c0*/  IMAD R5, R5, UR7, RZ ;  /* 0x0000000705057c24 */ /* 0x000fe2000f8e02ff */
[----:B------:R-:W-:Y:S01]  /*233d0*/  ULDC.64 UR6, c[0x0][0x650] ;  /* 0x0001940000067ab9 */ /* 0x000fe20000000a00 */
[----:B------:R-:W-:Y:S01]  /*233e0*/  IMAD.MOV.U32 R11, RZ, RZ, R2 ;  /* 0x000000ffff0b7224 */ /* 0x000fe200078e0002 */
[----:B------:R-:W-:Y:S01]  /*233f0*/  ISETP.GE.U32.AND P0, PT, R2, UR6, PT ;  /* 0x0000000602007c0c */ /* 0x000fe2000bf06070 */
[----:B------:R-:W-:Y:S02]  /*23400*/  IMAD.IADD R13, R3, 0x1, R5 ;  /* 0x00000001030d7824 */ /* 0x000fe400078e0205 */
[----:B------:R-:W-:-:S03]  /*23410*/  IMAD.MOV.U32 R2, RZ, RZ, -0x1 ;  /* 0xffffffffff027424 */ /* 0x000fc600078e00ff */
[----:B------:R1:W-:Y:S01]  /*23420*/  STL [R1+0x454], R13 ;  /* 0x0004540d01007387 */ /* 0x0003e20000100800 */
[----:B------:R-:W-:-:S03]  /*23430*/  ISETP.GE.U32.AND.EX P0, PT, R13, UR7, PT, P0 ;  /* 0x000000070d007c0c */ /* 0x000fc6000bf06100 */
[----:B------:R1:W-:Y:S04]  /*23440*/  STL [R1+0x458], R11 ;  /* 0x0004580b01007387 */ /* 0x0003e80000100800 */
[----:B------:R1:W-:Y:S06]  /*23450*/  STL [R1+0x45c], R2 ;  /* 0x00045c0201007387 */ /* 0x0003ec0000100800 */
[----:B------:R-:W-:Y:S05]  /*23460*/  @P0 BRA `(.L_x_546) ;  /* 0x0000000400740947 */ /* 0x000fea0003800000 */
[----:B------:R-:W2:Y:S01]  /*23470*/  S2R R8, SR_CTAID.X ;  /* 0x0000000000087919 */ /* 0x000ea20000002500 */
[----:B------:R-:W-:Y:S01]  /*23480*/  ULDC.64 UR18, c[0x0][0x628] ;  /* 0x00018a0000127ab9 */ /* 0x000fe20000000a00 */
[----:B------:R-:W3:Y:S01]  /*23490*/  LDC R9, c[0x0][0x144] ;  /* 0x00005100ff097b82 */ /* 0x000ee20000000800 */
[----:B------:R-:W-:Y:S01]  /*234a0*/  ULDC UR6, c[0x0][0x150] ;  /* 0x0000540000067ab9 */ /* 0x000fe20000000800 */
[----:B------:R-:W4:Y:S01]  /*234b0*/  S2R R12, SR_CTAID.Y ;  /* 0x00000000000c7919 */ /* 0x000f220000002600 */
[----:B------:R-:W-:Y:S01]  /*234c0*/  ISETP.NE.U32.AND P0, PT, RZ, UR18, PT ;  /* 0x00000012ff007c0c */ /* 0x000fe2000bf05070 */
[----:B------:R-:W-:Y:S01]  /*234d0*/  ULDC UR14, c[0x0][0x630] ;  /* 0x00018c00000e7ab9 */ /* 0x000fe20000000800 */
[----:B------:R-:W-:Y:S02]  /*234e0*/  R2UR UR16, R11 ;  /* 0x000000000b1072ca */ /* 0x000fe400000e0000 */
[----:B------:R-:W-:Y:S01]  /*234f0*/  ISETP.NE.AND.EX P0, PT, RZ, UR19, PT, P0 ;  /* 0x00000013ff007c0c */ /* 0x000fe2000bf05300 */
[----:B0-----:R-:W0:Y:S01]  /*23500*/  LDC.64 R6, c[0x0][0x620] ;  /* 0x00018800ff067b82 */ /* 0x001e220000000a00 */
[----:B------:R-:W-:-:S02]  /*23510*/  R2UR UR17, R13 ;  /* 0x000000000d1172ca */ /* 0x000fc400000e0000 */
[----:B--2---:R-:W-:-:S05]  /*23520*/  I2FP.F32.U32 R0, R8 ;  /* 0x0000000800007245 */ /* 0x004fca0000201000 */
[----:B------:R-:W-:-:S06]  /*23530*/  FMUL R0, R0, UR6 ;  /* 0x0000000600007c20 */ /* 0x000fcc0008400000 */
[----:B------:R-:W2:Y:S01]  /*23540*/  F2I.U32.TRUNC.NTZ R0, R0 ;  /* 0x0000000000007305 */ /* 0x000ea2000020f000 */
[----:B----4-:R-:W-:Y:S05]  /*23550*/  @!P0 BRA `(.L_x_547) ;  /* 0x0000000000308947 */ /* 0x010fea0003800000 */
        /* <DEDUP_REMOVED lines=12> */
.L_x_547:
[----:B------:R-:W-:Y:S01]  /*23620*/  USHF.R.U64 UR10, UR16, UR14, UR17 ;  /* 0x0000000e100a7299 */ /* 0x000fe20008001211 */
[----:B------:R-:W4:Y:S01]  /*23630*/  LDC.64 R20, c[0x0][0x640] ;  /* 0x00019000ff147b82 */ /* 0x000f220000000a00 */
[----:B------:R-:W-:Y:S01]  /*23640*/  USHF.R.U32.HI UR6, URZ, UR14, UR17 ;  /* 0x0000000e3f067299 */ /* 0x000fe20008011611 */
[----:B--2---:R-:W-:Y:S02]  /*23650*/  IMAD.MOV R10, RZ, RZ, -R0 ;  /* 0x000000ffff0a7224 */ /* 0x004fe400078e0a00 */
[----:B-1----:R-:W-:Y:S01]  /*23660*/  IMAD.MOV.U32 R2, RZ, RZ, R11 ;  /* 0x000000ffff027224 */ /* 0x002fe200078e000b */
[----:B------:R-:W-:Y:S01]  /*23670*/  IADD3 R5, P0, RZ, -UR10, RZ ;  /* 0x8000000aff057c10 */ /* 0x000fe2000ff1e0ff */
[----:B---3--:R-:W-:Y:S02]  /*23680*/  IMAD R17, R9, R10, R8 ;  /* 0x0000000a09117224 */ /* 0x008fe400078e0208 */
[----:B------:R-:W1:Y:S02]  /*23690*/  LDC R4, c[0x0][0x618] ;  /* 0x00018600ff047b82 */ /* 0x000e640000000800 */
[----:B------:R-:W-:Y:S01]  /*236a0*/  IMAD.X R3, RZ, RZ, ~UR6, P0 ;  /* 0x80000006ff037e24 */ /* 0x000fe200080e06ff */
[----:B------:R-:W-:-:S03]  /*236b0*/  ULDC UR6, c[0x0][0x154] ;  /* 0x0000550000067ab9 */ /* 0x000fc60000000800 */
[-C--:B0-----:R-:W-:Y:S02]  /*236c0*/  IMAD R0, R3, R6.reuse, RZ ;  /* 0x0000000603007224 */ /* 0x081fe400078e02ff */
[----:B------:R-:W0:Y:S01]  /*236d0*/  LDC R14, c[0x0][0x608] ;  /* 0x00018200ff0e7b82 */ /* 0x000e220000000800 */
[----:B------:R-:W-:Y:S02]  /*236e0*/  IMAD.MOV.U32 R3, RZ, RZ, R13 ;  /* 0x000000ffff037224 */ /* 0x000fe400078e000d */
[----:B------:R-:W-:-:S05]  /*236f0*/  IMAD.WIDE.U32 R2, R5, R6, R2 ;  /* 0x0000000605027225 */ /* 0x000fca00078e0002 */
[----:B------:R-:W2:Y:S01]  /*23700*/  LDC R18, c[0x0][0x658] ;  /* 0x00019600ff127b82 */ /* 0x000ea20000000800 */
[----:B------:R-:W-:Y:S01]  /*23710*/  IMAD R5, R5, R7, R0 ;  /* 0x0000000705057224 */ /* 0x000fe200078e0200 */
[----:B------:R-:W-:Y:S01]  /*23720*/  I2FP.F32.U32 R0, R12 ;  /* 0x0000000c00007245 */ /* 0x000fe20000201000 */
[----:B------:R-:W-:Y:S01]  /*23730*/  IMAD.MOV.U32 R7, RZ, RZ, 0x1 ;  /* 0x00000001ff077424 */ /* 0x000fe200078e00ff */
[----:B----4-:R-:W-:Y:S01]  /*23740*/  ISETP.NE.U32.AND P0, PT, R20, RZ, PT ;  /* 0x000000ff1400720c */ /* 0x010fe20003f05070 */
[----:B------:R-:W-:Y:S02]  /*23750*/  IMAD.IADD R3, R3, 0x1, R5 ;  /* 0x0000000103037824 */ /* 0x000fe400078e0205 */
[----:B------:R-:W-:Y:S01]  /*23760*/  FMUL R0, R0, UR6 ;  /* 0x0000000600007c20 */ /* 0x000fe20008400000 */
[----:B------:R-:W3:Y:S01]  /*23770*/  LDC R15, c[0x0][0x148] ;  /* 0x00005200ff0f7b82 */ /* 0x000ee20000000800 */
[----:B------:R-:W-:Y:S01]  /*23780*/  ISETP.NE.AND.EX P0, PT, R21, RZ, PT, P0 ;  /* 0x000000ff1500720c */ /* 0x000fe20003f05300 */
[----:B------:R-:W-:Y:S01]  /*23790*/  IMAD.MOV.U32 R5, RZ, RZ, -0x1 ;  /* 0xffffffffff057424 */ /* 0x000fe200078e00ff */
[-CC-:B-1----:R-:W-:Y:S01]  /*237a0*/  SHF.R.U64 R10, R2, R4.reuse, R3.reuse ;  /* 0x00000004020a7219 */ /* 0x182fe20000001203 */
[----:B------:R1:W4:Y:S01]  /*237b0*/  F2I.U32.TRUNC.NTZ R13, R0 ;  /* 0x00000000000d7305 */ /* 0x000322000020f000 */
[----:B------:R-:W-:-:S03]  /*237c0*/  SHF.R.U32.HI R3, RZ, R4, R3 ;  /* 0x00000004ff037219 */ /* 0x000fc60000011603 */
[----:B------:R-:W1:Y:S01]  /*237d0*/  LDC R16, c[0x0][0x600] ;  /* 0x00018000ff107b82 */ /* 0x000e620000000800 */
[-CC-:B0-----:R-:W-:Y:S02]  /*237e0*/  SHF.R.U64 R8, R10, R14.reuse, R3.reuse ;  /* 0x0000000e0a087219 */ /* 0x181fe40000001203 */
[----:B------:R-:W-:-:S05]  /*237f0*/  SHF.R.U32.HI R3, RZ, R14, R3 ;  /* 0x0000000eff037219 */ /* 0x000fca0000011603 */
[----:B------:R-:W0:Y:S01]  /*23800*/  LDC R22, c[0x0][0x648] ;  /* 0x00019200ff167b82 */ /* 0x000e220000000800 */
[-CC-:B--2---:R-:W-:Y:S02]  /*23810*/  SHF.R.U64 R11, R8, R18.reuse, R3.reuse ;  /* 0x00000012080b7219 */ /* 0x184fe40000001203 */
[-C--:B------:R-:W-:Y:S02]  /*23820*/  SHF.L.U32 R5, R5, R18.reuse, RZ ;  /* 0x0000001205057219 */ /* 0x080fe400000006ff */
[-C--:B------:R-:W-:Y:S01]  /*23830*/  SHF.R.U32.HI R3, RZ, R18.reuse, R3 ;  /* 0x00000012ff037219 */ /* 0x080fe20000011603 */
[----:B------:R-:W-:Y:S01]  /*23840*/  IMAD.MOV.U32 R2, RZ, RZ, R11 ;  /* 0x000000ffff027224 */ /* 0x000fe200078e000b */
[----:B------:R-:W-:Y:S01]  /*23850*/  SHF.L.U32 R40, R7, R18, RZ ;  /* 0x0000001207287219 */ /* 0x000fe200000006ff */
[----:B------:R-:W2:Y:S01]  /*23860*/  LDC R23, c[0x0][0x638] ;  /* 0x00018e00ff177b82 */ /* 0x000ea20000000800 */
[----:B------:R-:W-:-:S07]  /*23870*/  LOP3.LUT R19, RZ, R5, RZ, 0x33, !PT ;  /* 0x00000005ff137212 */ /* 0x000fce00078e33ff */
[----:B------:R-:W0:Y:S01]  /*23880*/  LDC R24, c[0x0][0x610] ;  /* 0x00018400ff187b82 */ /* 0x000e220000000800 */
[----:B----4-:R-:W-:Y:S05]  /*23890*/  @!P0 BRA `(.L_x_548) ;  /* 0x0000000000288947 */ /* 0x010fea0003800000 */
[----:B-1----:R-:W1:Y:S02]  /*238a0*/  LDC R0, c[0x0][0x64c] ;  /* 0x00019300ff007b82 */ /* 0x002e640000000800 */
[----:B-1----:R-:W-:-:S05]  /*238b0*/  IADD3 R7, P0, R11, R0, RZ ;  /* 0x000000000b077210 */ /* 0x002fca0007f1e0ff */
        /* <DEDUP_REMOVED lines=8> */
.L_x_548:
[----:B01----:R-:W-:Y:S01]  /*23940*/  SHF.R.U64 R0, R2, R22, R3 ;  /* 0x0000001602007219 */ /* 0x003fe20000001203 */
[----:B------:R-:W-:Y:S01]  /*23950*/  VIADD R5, R16, 0xffffffff ;  /* 0xffffffff10057836 */ /* 0x000fe20000000000 */
[----:B------:R-:W-:Y:S01]  /*23960*/  LOP3.LUT R3, R8, R19, RZ, 0xc0, !PT ;  /* 0x0000001308037212 */ /* 0x000fe200078ec0ff */
[----:B------:R-:W-:Y:S02]  /*23970*/  IMAD.MOV R13, RZ, RZ, -R13 ;  /* 0x000000ffff0d7224 */ /* 0x000fe400078e0a0d */
[----:B------:R-:W-:Y:S02]  /*23980*/  IMAD.MOV R2, RZ, RZ, -R0 ;  /* 0x000000ffff027224 */ /* 0x000fe400078e0a00 */
[----:B------:R-:W-:Y:S01]  /*23990*/  IMAD R40, R40, R0, R3 ;  /* 0x0000000028287224 */ /* 0x000fe200078e0203 */
[----:B------:R-:W-:Y:S01]  /*239a0*/  LOP3.LUT R3, R10, R5, RZ, 0xc0, !PT ;  /* 0x000000050a037212 */ /* 0x000fe200078ec0ff */
[----:B---3--:R-:W-:Y:S02]  /*239b0*/  @P4 IMAD R17, R15, R13, R12 ;  /* 0x0000000d0f114224 */ /* 0x008fe400078e020c */
[----:B--2---:R-:W-:-:S02]  /*239c0*/  IMAD R0, R2, R23, R11 ;  /* 0x0000001702007224 */ /* 0x004fc400078e020b */
[----:B------:R-:W-:Y:S02]  /*239d0*/  IMAD.MOV.U32 R2, RZ, RZ, 0x1 ;  /* 0x00000001ff027424 */ /* 0x000fe400078e00ff */
[----:B------:R-:W-:Y:S02]  /*239e0*/  IMAD R40, R40, R24, R17 ;  /* 0x0000001828287224 */ /* 0x000fe400078e0211 */
[----:B------:R-:W-:Y:S01]  /*239f0*/  IMAD R3, R0, R16, R3 ;  /* 0x0000001000037224 */ /* 0x000fe200078e0203 */
[----:B------:R-:W-:-:S04]  /*23a00*/  PRMT R0, R2, 0x7610, R0 ;  /* 0x0000761002007816 */ /* 0x000fc80000000000 */
[----:B------:R-:W-:Y:S02]  /*23a10*/  SEL R2, R3, R40, !P4 ;  /* 0x0000002803027207 */ /* 0x000fe40006000000 */
[----:B------:R-:W-:-:S03]  /*23a20*/  SEL R40, R40, R3, !P4 ;  /* 0x0000000328287207 */ /* 0x000fc60006000000 */
[----:B------:R2:W-:Y:S04]  /*23a30*/  STL [R1+0x45c], R2 ;  /* 0x00045c0201007387 */ /* 0x0005e80000100800 */
.L_x_546:
[----:B------:R3:W-:Y:S01]  /*23a40*/  STL [R1+0x460], R40 ;  /* 0x0004602801007387 */ /* 0x0007e20000100800 */
[----:B------:R-:W-:-:S13]  /*23a50*/  LOP3.LUT P0, RZ, R0, 0xff, RZ, 0xc0, !PT ;  /* 0x000000ff00ff7812 */ /* 0x000fda000780c0ff */
[----:B---3--:R-:W-:Y:S05]  /*23a60*/  @P0 BRA `(.L_x_549) ;  /* 0xfffffdd400880947 */ /* 0x008fea000383ffff */
[----:B------:R-:W-:Y:S05]  /*23a70*/  EXIT ;  /* 0x000000000000794d */ /* 0x000fea0003800000 */
.L_x_3:
[----:B------:R-:W2:Y:S01]  /*23a80*/  LDL R18, [R1+0x458] ;  /* 0x0004580001127983 */ /* 0x000ea20000100800 */
[----:B------:R-:W-:-:S03]  /*23a90*/  ULDC.64 UR4, c[0x0][0x650] ;  /* 0x0001940000047ab9 */ /* 0x000fc60000000a00 */
[----:B------:R-:W3:Y:S01]  /*23aa0*/  LDL R19, [R1+0x454] ;  /* 0x0004540001137983 */ /* 0x000ee20000100800 */
[----:B------:R-:W-:Y:S01]  /*23ab0*/  PRMT R0, RZ, 0x7610, R0 ;  /* 0x00007610ff007816 */ /* 0x000fe20000000000 */
[----:B------:R-:W-:Y:S02]  /*23ac0*/  IMAD.MOV.U32 R5, RZ, RZ, -0x1 ;  /* 0xffffffffff057424 */ /* 0x000fe400078e00ff */
[----:B------:R-:W-:Y:S02]  /*23ad0*/  IMAD.MOV.U32 R4, RZ, RZ, -0x1 ;  /* 0xffffffffff047424 */ /* 0x000fe400078e00ff */
[----:B------:R-:W-:Y:S01]  /*23ae0*/  IMAD.MOV.U32 R10, RZ, RZ, -0x1 ;  /* 0xffffffffff0a7424 */ /* 0x000fe200078e00ff */
[----:B--2---:R-:W-:-:S04]  /*23af0*/  ISETP.GE.U32.AND P0, PT, R18, UR4, PT ;  /* 0x0000000412007c0c */ /* 0x004fc8000bf06070 */
[----:B---3--:R-:W-:-:S13]  /*23b00*/  ISETP.GE.U32.AND.EX P0, PT, R19, UR5, PT, P0 ;  /* 0x0000000513007c0c */ /* 0x008fda000bf06100 */
[----:B------:R-:W-:Y:S05]  /*23b10*/  @P0 BRA `(.L_x_550) ;  /* 0x0000000400600947 */ /* 0x000fea0003800000 */
[----:B------:R-:W0:Y:S01]  /*23b20*/  LDC.64 R12, c[0x0][0x628] ;  /* 0x00018a00ff0c7b82 */ /* 0x000e220000000a00 */
[----:B------:R-:W-:Y:S02]  /*23b30*/  IMAD.MOV.U32 R8, RZ, RZ, R18 ;  /* 0x000000ffff087224 */ /* 0x000fe400078e0012 */
[----:B------:R-:W-:-:S05]  /*23b40*/  IMAD.MOV.U32 R9, RZ, RZ, R19 ;  /* 0x000000ffff097224 */ /* 0x000fca00078e0013 */
[----:B------:R-:W1:Y:S08]  /*23b50*/  LDC R14, c[0x0][0x630] ;  /* 0x00018c00ff0e7b82 */ /* 0x000e700000000800 */
[----:B------:R-:W2:Y:S01]  /*23b60*/  LDC.64 R16, c[0x0][0x620] ;  /* 0x00018800ff107b82 */ /* 0x000ea20000000a00 */
[----:B0-----:R-:W-:-:S04]  /*23b70*/  ISETP.NE.U32.AND P0, PT, R12, RZ, PT ;  /* 0x000000ff0c00720c */ /* 0x001fc80003f05070 */
[----:B------:R-:W-:-:S13]  /*23b80*/  ISETP.NE.AND.EX P0, PT, R13, RZ, PT, P0 ;  /* 0x000000ff0d00720c */ /* 0x000fda0003f05300 */
[----:B-12---:R-:W-:Y:S05]  /*23b90*/  @!P0 BRA `(.L_x_551) ;  /* 0x0000000000288947 */ /* 0x006fea0003800000 */
[----:B------:R-:W0:Y:S02]  /*23ba0*/  LDC R0, c[0x0][0x634] ;  /* 0x00018d00ff007b82 */ /* 0x000e240000000800 */
[----:B0-----:R-:W-:-:S05]  /*23bb0*/  IADD3 R9, P0, R18, R0, RZ ;  /* 0x0000000012097210 */ /* 0x001fca0007f1e0ff */
        /* <DEDUP_REMOVED lines=8> */
.L_x_551:
[-CC-:B------:R-:W-:Y:S01]  /*23c40*/  SHF.R.U64 R10, R8, R14.reuse, R9.reuse ;  /* 0x0000000e080a7219 */ /* 0x180fe20000001209 */
[----:B------:R-:W0:Y:S01]  /*23c50*/  LDC R6, c[0x0][0x618] ;  /* 0x00018600ff067b82 */ /* 0x000e220000000800 */
[----:B------:R-:W-:Y:S01]  /*23c60*/  SHF.R.U32.HI R0, RZ, R14, R9 ;  /* 0x0000000eff007219 */ /* 0x000fe20000011609 */
[----:B------:R-:W-:Y:S01]  /*23c70*/  ULDC UR4, c[0x0][0x150] ;  /* 0x0000540000047ab9 */ /* 0x000fe20000000800 */
[----:B------:R-:W-:Y:S01]  /*23c80*/  IADD3 R3, P0, RZ, -R10, RZ ;  /* 0x8000000aff037210 */ /* 0x000fe20007f1e0ff */
[----:B------:R-:W-:Y:S01]  /*23c90*/  IMAD.MOV.U32 R4, RZ, RZ, R18 ;  /* 0x000000ffff047224 */ /* 0x000fe200078e0012 */
[----:B------:R-:W-:Y:S01]  /*23ca0*/  I2FP.F32.U32 R8, R2 ;  /* 0x0000000200087245 */ /* 0x000fe20000201000 */
[----:B------:R-:W-:Y:S02]  /*23cb0*/  IMAD.MOV.U32 R5, RZ, RZ, R19 ;  /* 0x000000ffff057224 */ /* 0x000fe400078e0013 */
[----:B------:R-:W1:Y:S01]  /*23cc0*/  LDC.64 R20, c[0x0][0x640] ;  /* 0x00019000ff147b82 */ /* 0x000e620000000a00 */
[----:B------:R-:W-:-:S02]  /*23cd0*/  IMAD.X R7, RZ, RZ, ~R0, P0 ;  /* 0x000000ffff077224 */ /* 0x000fc400000e0e00 */
[----:B------:R-:W-:Y:S01]  /*23ce0*/  FMUL R9, R8, UR4 ;  /* 0x0000000408097c20 */ /* 0x000fe20008400000 */
[----:B------:R-:W-:Y:S01]  /*23cf0*/  IMAD.WIDE.U32 R4, R3, R16, R4 ;  /* 0x0000001003047225 */ /* 0x000fe200078e0004 */
[----:B------:R-:W-:-:S03]  /*23d00*/  ULDC UR4, c[0x0][0x154] ;  /* 0x0000550000047ab9 */ /* 0x000fc60000000800 */
[----:B------:R-:W-:Y:S01]  /*23d10*/  IMAD R0, R7, R16, RZ ;  /* 0x0000001007007224 */ /* 0x000fe200078e02ff */
[----:B------:R-:W2:Y:S01]  /*23d20*/  LDC R13, c[0x0][0x144] ;  /* 0x00005100ff0d7b82 */ /* 0x000ea20000000800 */
[----:B------:R-:W3:Y:S02]  /*23d30*/  F2I.U32.TRUNC.NTZ R9, R9 ;  /* 0x0000000900097305 */ /* 0x000ee4000020f000 */
[----:B------:R-:W-:-:S04]  /*23d40*/  IMAD R3, R3, R17, R0 ;  /* 0x0000001103037224 */ /* 0x000fc800078e0200 */
[----:B------:R-:W-:Y:S01]  /*23d50*/  IMAD.IADD R3, R5, 0x1, R3 ;  /* 0x0000000105037824 */ /* 0x000fe200078e0203 */
[----:B------:R-:W4:Y:S04]  /*23d60*/  LDC R12, c[0x0][0x608] ;  /* 0x00018200ff0c7b82 */ /* 0x000f280000000800 */
[-C--:B0-----:R-:W-:Y:S02]  /*23d70*/  SHF.R.U64 R8, R4, R6.reuse, R3 ;  /* 0x0000000604087219 */ /* 0x081fe40000001203 */
[----:B------:R-:W-:Y:S02]  /*23d80*/  I2FP.F32.U32 R4, R11 ;  /* 0x0000000b00047245 */ /* 0x000fe40000201000 */
[----:B------:R-:W0:Y:S01]  /*23d90*/  LDC R7, c[0x0][0x658] ;  /* 0x00019600ff077b82 */ /* 0x000e220000000800 */
[----:B-1----:R-:W-:Y:S01]  /*23da0*/  ISETP.NE.U32.AND P0, PT, R20, RZ, PT ;  /* 0x000000ff1400720c */ /* 0x002fe20003f05070 */
[----:B---3--:R-:W-:Y:S01]  /*23db0*/  IMAD.MOV R0, RZ, RZ, -R9 ;  /* 0x000000ffff007224 */ /* 0x008fe200078e0a09 */
[----:B------:R-:W-:Y:S01]  /*23dc0*/  SHF.R.U32.HI R3, RZ, R6, R3 ;  /* 0x00000006ff037219 */ /* 0x000fe20000011603 */
[----:B------:R-:W-:Y:S01]  /*23dd0*/  FMUL R4, R4, UR4 ;  /* 0x0000000404047c20 */ /* 0x000fe20008400000 */
[----:B------:R-:W-:Y:S01]  /*23de0*/  ISETP.NE.AND.EX P0, PT, R21, RZ, PT, P0 ;  /* 0x000000ff1500720c */ /* 0x000fe20003f05300 */
[----:B------:R-:W-:-:S02]  /*23df0*/  IMAD.MOV.U32 R6, RZ, RZ, -0x1 ;  /* 0xffffffffff067424 */ /* 0x000fc400078e00ff */
[----:B------:R-:W1:Y:S01]  /*23e00*/  LDC R14, c[0x0][0x148] ;  /* 0x00005200ff0e7b82 */ /* 0x000e620000000800 */
[----:B--2---:R-:W-:Y:S02]  /*23e10*/  IMAD R18, R13, R0, R2 ;  /* 0x000000000d127224 */ /* 0x004fe400078e0202 */
[----:B------:R-:W-:-:S05]  /*23e20*/  IMAD.MOV.U32 R2, RZ, RZ, 0x1 ;  /* 0x00000001ff027424 */ /* 0x000fca00078e00ff */
[----:B------:R-:W2:Y:S01]  /*23e30*/  LDC R16, c[0x0][0x600] ;  /* 0x00018000ff107b82 */ /* 0x000ea20000000800 */
[-CC-:B----4-:R-:W-:Y:S02]  /*23e40*/  SHF.R.U64 R13, R8, R12.reuse, R3.reuse ;  /* 0x0000000c080d7219 */ /* 0x190fe40000001203 */
[----:B------:R-:W-:Y:S02]  /*23e50*/  SHF.R.U32.HI R0, RZ, R12, R3 ;  /* 0x0000000cff007219 */ /* 0x000fe40000011603 */
[----:B------:R3:W4:Y:S03]  /*23e60*/  F2I.U32.TRUNC.NTZ R12, R4 ;  /* 0x00000004000c7305 */ /* 0x000726000020f000 */
[----:B------:R-:W1:Y:S01]  /*23e70*/  LDC R17, c[0x0][0x648] ;  /* 0x00019200ff117b82 */ /* 0x000e620000000800 */
[-C--:B0-----:R-:W-:Y:S02]  /*23e80*/  SHF.R.U64 R15, R13, R7.reuse, R0 ;  /* 0x000000070d0f7219 */ /* 0x081fe40000001200 */
[----:B------:R-:W-:-:S02]  /*23e90*/  SHF.L.U32 R6, R6, R7, RZ ;  /* 0x0000000706067219 */ /* 0x000fc400000006ff */
[-C--:B------:R-:W-:Y:S01]  /*23ea0*/  SHF.L.U32 R22, R2, R7.reuse, RZ ;  /* 0x0000000702167219 */ /* 0x080fe200000006ff */
[----:B------:R-:W-:Y:S01]  /*23eb0*/  IMAD.MOV.U32 R2, RZ, RZ, R15 ;  /* 0x000000ffff027224 */ /* 0x000fe200078e000f */
[----:B------:R-:W-:Y:S01]  /*23ec0*/  SHF.R.U32.HI R3, RZ, R7, R0 ;  /* 0x00000007ff037219 */ /* 0x000fe20000011600 */
[----:B------:R-:W0:Y:S01]  /*23ed0*/  LDC R19, c[0x0][0x638] ;  /* 0x00018e00ff137b82 */ /* 0x000e220000000800 */
[----:B------:R-:W-:-:S07]  /*23ee0*/  LOP3.LUT R24, RZ, R6, RZ, 0x33, !PT ;  /* 0x00000006ff187212 */ /* 0x000fce00078e33ff */
        /* <DEDUP_REMOVED lines=12> */
.L_x_552:
[----:B-1----:R-:W-:Y:S01]  /*23fb0*/  SHF.R.U64 R3, R2, R17, R3 ;  /* 0x0000001102037219 */ /* 0x002fe20000001203 */
[----:B--2---:R-:W-:Y:S01]  /*23fc0*/  VIADD R7, R16, 0xffffffff ;  /* 0xffffffff10077836 */ /* 0x004fe20000000000 */
[----:B------:R-:W-:Y:S01]  /*23fd0*/  LOP3.LUT R0, R13, R24, RZ, 0xc0, !PT ;  /* 0x000000180d007212 */ /* 0x000fe200078ec0ff */
[----:B------:R-:W-:Y:S02]  /*23fe0*/  IMAD.MOV R12, RZ, RZ, -R12 ;  /* 0x000000ffff0c7224 */ /* 0x000fe400078e0a0c */
[----:B------:R-:W-:Y:S02]  /*23ff0*/  IMAD.MOV R2, RZ, RZ, -R3 ;  /* 0x000000ffff027224 */ /* 0x000fe400078e0a03 */
[----:B------:R-:W-:Y:S01]  /*24000*/  IMAD R5, R22, R3, R0 ;  /* 0x0000000316057224 */ /* 0x000fe200078e0200 */
[----:B------:R-:W-:Y:S01]  /*24010*/  LOP3.LUT R3, R8, R7, RZ, 0xc0, !PT ;  /* 0x0000000708037212 */ /* 0x000fe200078ec0ff */
[----:B------:R-:W-:Y:S02]  /*24020*/  @P4 IMAD R18, R14, R12, R11 ;  /* 0x0000000c0e124224 */ /* 0x000fe400078e020b */
[----:B0-----:R-:W-:-:S02]  /*24030*/  IMAD R0, R2, R19, R15 ;  /* 0x0000001302007224 */ /* 0x001fc400078e020f */
[----:B------:R-:W-:Y:S02]  /*24040*/  IMAD.MOV.U32 R4, RZ, RZ, 0x1 ;  /* 0x00000001ff047424 */ /* 0x000fe400078e00ff */
[----:B------:R-:W-:Y:S02]  /*24050*/  IMAD R5, R5, R23, R18 ;  /* 0x0000001705057224 */ /* 0x000fe400078e0212 */
[----:B------:R-:W-:Y:S01]  /*24060*/  IMAD R2, R0, R16, R3 ;  /* 0x0000001000027224 */ /* 0x000fe200078e0203 */
[----:B------:R-:W-:-:S04]  /*24070*/  PRMT R0, R4, 0x7610, R0 ;  /* 0x0000761004007816 */ /* 0x000fc80000000000 */
[----:B------:R-:W-:Y:S02]  /*24080*/  SEL R4, R2, R5, !P4 ;  /* 0x0000000502047207 */ /* 0x000fe40006000000 */
[----:B------:R-:W-:-:S07]  /*24090*/  SEL R5, R5, R2, !P4 ;  /* 0x0000000205057207 */ /* 0x000fce0006000000 */
.L_x_550:
[----:B------:R-:W-:-:S08]  /*240a0*/  NOP ;  /* 0x0000000000007918 */ /* 0x000fd00000000000 */
[----:B------:R-:W0:-:S00]  /*240b0*/  USETMAXREG.DEALLOC.CTAPOOL 0x18 ;  /* 0x00000018000079c8 */ /* 0x000e0000080e0500 */
[----:B------:R-:W-:-:S13]  /*240c0*/  ISETP.NE.AND P0, PT, RZ, UR8, PT ;  /* 0x00000008ff007c0c */ /* 0x000fda000bf05270 */
[----:B------:R-:W-:Y:S05]  /*240d0*/  @P0 EXIT ;  /* 0x000000000000094d */ /* 0x000fea0003800000 */
[----:B0-----:R-:W-:Y:S01]  /*240e0*/  LOP3.LUT P0, RZ, R0, 0xff, RZ, 0xc0, !PT ;  /* 0x000000ff00ff7812 */ /* 0x001fe2000780c0ff */
[----:B------:R-:W-:Y:S02]  /*240f0*/  IMAD.MOV.U32 R6, RZ, RZ, 0x1 ;  /* 0x00000001ff067424 */ /* 0x000fe400078e00ff */
[----:B------:R-:W-:-:S10]  /*24100*/  IMAD.MOV.U32 R7, RZ, RZ, RZ ;  /* 0x000000ffff077224 */ /* 0x000fd400078e00ff */
[----:B------:R-:W-:Y:S05]  /*24110*/  @!P0 BRA `(.L_x_553) ;  /* 0x0000000c00488947 */ /* 0x000fea0003800000 */
[----:B------:R-:W0:Y:S01]  /*24120*/  LDC R0, c[0x0][0x28c] ;  /* 0x0000a300ff007b82 */ /* 0x000e220000000800 */
[----:B------:R-:W1:Y:S01]  /*24130*/  S2R R2, SR_TID.X ;  /* 0x0000000000027919 */ /* 0x000e620000002100 */
[----:B------:R-:W-:Y:S01]  /*24140*/  ULDC UR5, c[0x0][0x658] ;  /* 0x0001960000057ab9 */ /* 0x000fe20000000800 */
[----:B------:R-:W-:Y:S01]  /*24150*/  UMOV UR7, 0xffffffff ;  /* 0xffffffff00077882 */ /* 0x000fe20000000000 */
[----:B------:R-:W-:Y:S01]  /*24160*/  ULDC UR6, c[0x0][0xc] ;  /* 0x0000030000067ab9 */ /* 0x000fe20000000800 */
[----:B------:R-:W-:Y:S01]  /*24170*/  USHF.L.U32 UR8, UR7, UR5, URZ ;  /* 0x0000000507087299 */ /* 0x000fe2000800063f */
[----:B------:R-:W-:Y:S01]  /*24180*/  BSSY B0, `(.L_x_553) ;  /* 0x00000cb000007945 */ /* 0x000fe20003800000 */
[----:B------:R-:W-:Y:S01]  /*24190*/  UMOV UR9, 0x1 ;  /* 0x0000000100097882 */ /* 0x000fe20000000000 */
[----:B------:R-:W-:Y:S01]  /*241a0*/  ULDC UR7, c[0x0][0x10] ;  /* 0x0000040000077ab9 */ /* 0x000fe20000000800 */
[----:B------:R-:W-:Y:S01]  /*241b0*/  USHF.L.U32 UR18, UR9, UR5, URZ ;  /* 0x0000000509127299 */ /* 0x000fe2000800063f */
[----:B------:R-:W-:Y:S01]  /*241c0*/  IMAD.MOV.U32 R9, RZ, RZ, 0x1 ;  /* 0x00000001ff097424 */ /* 0x000fe200078e00ff */
[----:B------:R-:W-:Y:S01]  /*241d0*/  UIMAD.WIDE.U32 UR6, UR6, UR7, URZ ;  /* 0x00000007060672a5 */ /* 0x000fe2000f8e003f */
[----:B------:R-:W-:Y:S01]  /*241e0*/  IMAD.MOV.U32 R6, RZ, RZ, 0x1 ;  /* 0x00000001ff067424 */ /* 0x000fe200078e00ff */
[----:B------:R-:W-:Y:S01]  /*241f0*/  ULDC UR5, c[0x0][0x14] ;  /* 0x0000050000057ab9 */ /* 0x000fe20000000800 */
[----:B------:R-:W-:Y:S01]  /*24200*/  IMAD.MOV.U32 R7, RZ, RZ, RZ ;  /* 0x000000ffff077224 */ /* 0x000fe200078e00ff */
[----:B------:R-:W-:-:S02]  /*24210*/  UIMAD.WIDE.U32 UR20, UR6, UR5, URZ ;  /* 0x00000005061472a5 */ /* 0x000fc4000f8e003f */
[----:B------:R-:W-:Y:S01]  /*24220*/  UIMAD UR16, UR7, UR5, URZ ;  /* 0x00000005071072a4 */ /* 0x000fe2000f8e023f */
[----:B------:R-:W-:Y:S01]  /*24230*/  ULDC UR4, c[0x0][0x600] ;  /* 0x0001800000047ab9 */ /* 0x000fe20000000800 */
[----:B------:R-:W-:Y:S02]  /*24240*/  ULOP3.LUT UR24, UR13, 0x2, URZ, 0xfc, !UPT ;  /* 0x000000020d187892 */ /* 0x000fe4000f8efc3f */
[----:B------:R-:W-:Y:S01]  /*24250*/  UIADD3 UR4, UR4, -0x1, URZ ;  /* 0xffffffff04047890 */ /* 0x000fe2000fffe03f */
[----:B0-----:R-:W-:Y:S01]  /*24260*/  VIADD R0, R0, 0x3f ;  /* 0x0000003f00007836 */ /* 0x001fe20000000000 */
[----:B------:R-:W-:Y:S02]  /*24270*/  ULOP3.LUT UR17, URZ, UR8, URZ, 0x33, !UPT ;  /* 0x000000083f117292 */ /* 0x000fe4000f8e333f */
[----:B------:R-:W-:Y:S02]  /*24280*/  UIADD3 UR16, UR21, UR16, URZ ;  /* 0x0000001015107290 */ /* 0x000fe4000fffe03f */
[----:B------:R-:W-:Y:S01]  /*24290*/  SHF.R.S32.HI R3, RZ, 0x1f, R0 ;  /* 0x0000001fff037819 */ /* 0x000fe20000011400 */
[----:B------:R-:W-:-:S03]  /*242a0*/  ULDC.64 UR22, c[0x0][0x198] ;  /* 0x0000660000167ab9 */ /* 0x000fc60000000a00 */
[----:B------:R-:W-:Y:S02]  /*242b0*/  LEA.HI R0, R3, R0, RZ, 0x6 ;  /* 0x0000000003007211 */ /* 0x000fe400078f30ff */
[C---:B-1----:R-:W-:Y:S02]  /*242c0*/  LOP3.LUT P2, RZ, R2.reuse, 0x7f, RZ, 0xc0, !PT ;  /* 0x0000007f02ff7812 */ /* 0x042fe4000784c0ff */
[----:B------:R-:W-:Y:S02]  /*242d0*/  SHF.R.S32.HI R0, RZ, 0x6, R0 ;  /* 0x00000006ff007819 */ /* 0x000fe40000011400 */
[----:B------:R-:W-:-:S03]  /*242e0*/  LOP3.LUT P0, RZ, R2, 0x1f, RZ, 0xc0, !PT ;  /* 0x0000001f02ff7812 */ /* 0x000fc6000780c0ff */
[----:B------:R-:W-:Y:S01]  /*242f0*/  VIADD R14, R0, 0x1 ;  /* 0x00000001000e7836 */ /* 0x000fe20000000000 */
[----:B------:R-:W-:-:S13]  /*24300*/  PLOP3.LUT P0, PT, P0, P2, PT, 0x8a, 0x0 ;  /* 0x000000000000781c */ /* 0x000fda0000705172 */
.L_x_565:
[----:B------:R-:W-:-:S03]  /*24310*/  UMOV UR5, 0xffffffff ;  /* 0xffffffff00057882 */ /* 0x000fc60000000000 */
[----:B------:R-:W-:Y:S05]  /*24320*/  BRA.DIV UR5, `(.L_x_554) ;  /* 0x00000012052c7947 */ /* 0x000fea000b800000 */
[----:B------:R-:W-:-:S13]  /*24330*/  ELECT P1, URZ, PT ;  /* 0x00000000003f782f */ /* 0x000fda0003820000 */
.L_x_579:
[----:B------:R-:W0:Y:S01]  /*24340*/  LDC R2, c[0x0][0x28c] ;  /* 0x0000a300ff027b82 */ /* 0x000e220000000800 */
[----:B------:R-:W-:Y:S01]  /*24350*/  BSSY B1, `(.L_x_555) ;  /* 0x0000035000017945 */ /* 0x000fe20003800000 */
[----:B0-----:R-:W-:-:S13]  /*24360*/  ISETP.LT.OR P1, PT, R2, 0x1, !P1 ;  /* 0x000000010200780c */ /* 0x001fda0004f21670 */
[----:B------:R-:W-:Y:S05]  /*24370*/  @P1 BRA `(.L_x_556) ;  /* 0x0000000000c81947 */ /* 0x000fea0003800000 */
[----:B------:R-:W-:Y:S02]  /*24380*/  IMAD.SHL.U32 R4, R4, 0x100, RZ ;  /* 0x0000010004047824 */ /* 0x000fe400078e00ff */
[----:B------:R-:W-:Y:S02]  /*24390*/  IMAD.SHL.U32 R5, R5, 0x100, RZ ;  /* 0x0000010005057824 */ /* 0x000fe400078e00ff */
[----:B------:R-:W-:Y:S02]  /*243a0*/  IMAD.MOV.U32 R13, RZ, RZ, RZ ;  /* 0x000000ffff0d7224 */ /* 0x000fe400078e00ff */
[----:B------:R-:W-:Y:S02]  /*243b0*/  IMAD.MOV.U32 R3, RZ, RZ, R14 ;  /* 0x000000ffff037224 */ /* 0x000fe400078e000e */
[----:B------:R-:W-:Y:S02]  /*243c0*/  IMAD.MOV.U32 R2, RZ, RZ, R6 ;  /* 0x000000ffff027224 */ /* 0x000fe400078e0006 */
[----:B------:R-:W-:-:S07]  /*243d0*/  IMAD.MOV.U32 R8, RZ, RZ, R7 ;  /* 0x000000ffff087224 */ /* 0x000fce00078e0007 */
.L_x_560:
[----:B------:R-:W0:Y:S01]  /*243e0*/  S2R R12, SR_CgaCtaId ;  /* 0x00000000000c7919 */ /* 0x000e220000008800 */
[----:B------:R-:W-:-:S04]  /*243f0*/  MOV R11, 0x400 ;  /* 0x00000400000b7802 */ /* 0x000fc80000000f00 */
[----:B0-----:R-:W-:Y:S02]  /*24400*/  LEA R15, R12, R11, 0x18 ;  /* 0x0000000b0c0f7211 */ /* 0x001fe400078ec0ff */
[----:B------:R-:W-:Y:S01]  /*24410*/  SHF.L.U32 R11, R2, 0x1f, RZ ;  /* 0x0000001f020b7819 */ /* 0x000fe200000006ff */
[----:B------:R-:W0:Y:S02]  /*24420*/  @!P2 LDC R12, c[0x0][0x500] ;  /* 0x00014000ff0cab82 */ /* 0x000e240000000800 */
[----:B------:R-:W-:-:S04]  /*24430*/  IMAD R16, R8, 0x8, R15 ;  /* 0x0000000808107824 */ /* 0x000fc800078e020f */
[----:B------:R-:W1:Y:S02]  /*24440*/  SYNCS.PHASECHK.TRANS64.TRYWAIT P1, [R16+URZ+0x38], R11 ;  /* 0x0000380b100075a7 */ /* 0x000e64000802017f */
[----:B-1----:R-:W-:Y:S05]  /*24450*/  @!P1 BRA `(.L_x_557) ;  /* 0x0000001000009947 */ /* 0x002fea0003800000 */
.L_x_580:
[----:B------:R-:W-:Y:S01]  /*24460*/  UPRMT UR5, UR24, 0x9910, URZ ;  /* 0x0000991018057896 */ /* 0x000fe2000800003f */
[----:B0-----:R0:W-:Y:S03]  /*24470*/  @!P2 SYNCS.ARRIVE.TRANS64 RZ, [R16+URZ], R12 ;  /* 0x0000000c10ffa9a7 */ /* 0x0011e6000800003f */
[----:B------:R-:W-:-:S06]  /*24480*/  UISETP.NE.AND UP0, UPT, UR5, 0x2, UPT ;  /* 0x000000020500788c */ /* 0x000fcc000bf05270 */
[----:B------:R-:W-:-:S13]  /*24490*/  PLOP3.LUT P1, PT, PT, PT, UP0, 0x80, 0x0 ;  /* 0x000000000000781c */ /* 0x000fda0003f2f008 */
[----:B0-----:R-:W-:Y:S05]  /*244a0*/  @P1 BRA `(.L_x_558) ;  /* 0x0000000000041947 */ /* 0x001fea0003800000 */
[----:B------:R-:W-:Y:S01]  /*244b0*/  BPT.TRAP 0x1 ;  /* 0x000000040000795c */ /* 0x000fe20000300000 */
.L_x_558:
[----:B------:R-:W-:Y:S05]  /*244c0*/  @P0 BRA `(.L_x_559) ;  /* 0x0000000000040947 */ /* 0x000fea0003800000 */
[----:B------:R-:W-:Y:S01]  /*244d0*/  BPT.TRAP 0x1 ;  /* 0x000000040000795c */ /* 0x000fe20000300000 */
.L_x_559:
[----:B------:R-:W-:Y:S01]  /*244e0*/  IMAD R15, R8, 0x4000, R15 ;  /* 0x00004000080f7824 */ /* 0x000fe200078e020f */
[----:B------:R-:W-:Y:S01]  /*244f0*/  R2UR UR9, R16 ;  /* 0x00000000100972ca */ /* 0x000fe200000e0000 */
[----:B------:R-:W-:Y:S01]  /*24500*/  VIADD R3, R3, 0xffffffff ;  /* 0xffffffff03037836 */ /* 0x000fe20000000000 */
[----:B------:R-:W-:Y:S01]  /*24510*/  UIADD3 UR6, UP0, UR22, 0xf0, URZ ;  /* 0x000000f016067890 */ /* 0x000fe2000ff1e03f */
[----:B------:R-:W-:Y:S01]  /*24520*/  R2UR UR11, R5 ;  /* 0x00000000050b72ca */ /* 0x000fe200000e0000 */
[----:B------:R-:W-:Y:S01]  /*24530*/  UIADD3 UR26, UP1, UR22, 0x1f0, URZ ;  /* 0x000001f0161a7890 */ /* 0x000fe2000ff3e03f */
[----:B------:R-:W-:Y:S01]  /*24540*/  R2UR UR5, R15 ;  /* 0x000000000f0572ca */ /* 0x000fe200000e0000 */
[----:B------:R-:W-:Y:S01]  /*24550*/  UIADD3.X UR7, URZ, UR23, URZ, UP0, !UPT ;  /* 0x000000173f077290 */ /* 0x000fe200087fe43f */
[----:B------:R-:W-:Y:S01]  /*24560*/  R2UR UR10, R13 ;  /* 0x000000000d0a72ca */ /* 0x000fe200000e0000 */
[----:B------:R-:W-:Y:S01]  /*24570*/  VIADD R8, R8, 0x1 ;  /* 0x0000000108087836 */ /* 0x000fe20000000000 */
[----:B------:R-:W-:Y:S01]  /*24580*/  R2UR UR12, R10 ;  /* 0x000000000a0c72ca */ /* 0x000fe200000e0000 */
[----:B------:R-:W-:Y:S01]  /*24590*/  UIADD3.X UR27, URZ, UR23, URZ, UP1, !UPT ;  /* 0x000000173f1b7290 */ /* 0x000fe20008ffe43f */
[----:B------:R-:W-:Y:S01]  /*245a0*/  R2UR UR19, R4 ;  /* 0x00000000041372ca */ /* 0x000fe200000e0000 */
[----:B------:R-:W-:Y:S01]  /*245b0*/  UMOV UR14, 0x0 ;  /* 0x00000000000e7882 */ /* 0x000fe20000000000 */
[----:B------:R-:W-:Y:S01]  /*245c0*/  ISETP.GT.AND P3, PT, R3, 0x1, PT ;  /* 0x000000010300780c */ /* 0x000fe20003f64270 */
[----:B------:R-:W-:Y:S01]  /*245d0*/  UMOV UR15, 0x10000000 ;  /* 0x10000000000f7882 */ /* 0x000fe20000000000 */
[----:B------:R-:W-:Y:S01]  /*245e0*/  ISETP.NE.AND P1, PT, R8, 0x7, PT ;  /* 0x000000070800780c */ /* 0x000fe20003f25270 */
[----:B------:R-:W-:-:S02]  /*245f0*/  VIADD R13, R13, 0x40 ;  /* 0x000000400d0d7836 */ /* 0x000fc40000000000 */
[----:B------:R-:W-:Y:S01]  /*24600*/  UIADD3 UR8, UR5, 0x180, URZ ;  /* 0x0000018005087890 */ /* 0x000fe2000fffe03f */
[----:B-1----:R-:W-:Y:S01]  /*24610*/  SEL R11, RZ, 0x1, P1 ;  /* 0x00000001ff0b7807 */ /* 0x002fe20000800000 */
[----:B------:R-:W-:Y:S01]  /*24620*/  UIADD3 UR5, UR5, 0x1c180, URZ ;  /* 0x0001c18005057890 */ /* 0x000fe2000fffe03f */
[----:B------:R-:W-:Y:S02]  /*24630*/  SEL R8, R8, RZ, P1 ;  /* 0x000000ff08087207 */ /* 0x000fe40000800000 */
[----:B------:R-:W-:-:S04]  /*24640*/  LOP3.LUT R2, R2, R11, RZ, 0x3c, !PT ;  /* 0x0000000b02027212 */ /* 0x000fc800078e3cff */
[----:B------:R0:W-:Y:S02]  /*24650*/  UTMALDG.3D [UR8], [UR6], desc[UR14] ;  /* 0x00000e08060075b4 */ /* 0x0001e40008011000 */
[----:B0-----:R-:W-:Y:S01]  /*24660*/  UMOV UR8, UR5 ;  /* 0x0000000500087c82 */ /* 0x001fe20008000000 */
[----:B------:R-:W-:Y:S02]  /*24670*/  UMOV UR11, UR19 ;  /* 0x00000013000b7c82 */ /* 0x000fe40008000000 */
[----:B------:R0:W-:Y:S02]  /*24680*/  UTMALDG.3D [UR8], [UR26], desc[UR14] ;  /* 0x00000e081a0075b4 */ /* 0x0001e40008011000 */
[----:B0-----:R-:W-:Y:S05]  /*24690*/  @P3 BRA `(.L_x_560) ;  /* 0xfffffffc00503947 */ /* 0x001fea000383ffff */
.L_x_556:
[----:B------:R-:W-:Y:S05]  /*246a0*/  BSYNC B1 ;  /* 0x0000000000017941 */ /* 0x000fea0003800000 */
.L_x_555:
[----:B------:R-:W2:Y:S01]  /*246b0*/  LDL.LU R16, [R1+0x454] ;  /* 0x0004540001107983 */ /* 0x000ea20000300800 */
[----:B------:R-:W-:Y:S01]  /*246c0*/  LOP3.LUT P3, RZ, R9, 0xff, RZ, 0xc0, !PT ;  /* 0x000000ff09ff7812 */ /* 0x000fe2000786c0ff */
[----:B------:R-:W-:Y:S01]  /*246d0*/  IMAD.IADD R4, R0, 0x1, R7 ;  /* 0x0000000100047824 */ /* 0x000fe200078e0207 */
[----:B------:R-:W-:Y:S01]  /*246e0*/  ULDC.64 UR6, c[0x0][0x650] ;  /* 0x0001940000067ab9 */ /* 0x000fe20000000a00 */
[----:B------:R-:W3:Y:S01]  /*246f0*/  LDL.LU R15, [R1+0x458] ;  /* 0x00045800010f7983 */ /* 0x000ee20000300800 */
[----:B------:R-:W-:Y:S01]  /*24700*/  BSSY B1, `(.L_x_561) ;  /* 0x0000070000017945 */ /* 0x000fe20003800000 */
[C---:B------:R-:W-:Y:S01]  /*24710*/  IMAD.WIDE.U32 R2, R4.reuse, 0x24924925, RZ ;  /* 0x2492492504027825 */ /* 0x040fe200078e00ff */
[C---:B------:R-:W-:Y:S02]  /*24720*/  ISETP.GT.U32.AND P1, PT, R4.reuse, 0x6, PT ;  /* 0x000000060400780c */ /* 0x040fe40003f24070 */
[----:B------:R-:W-:Y:S01]  /*24730*/  PRMT R9, RZ, 0x7610, R9 ;  /* 0x00007610ff097816 */ /* 0x000fe20000000009 */
[----:B------:R-:W-:Y:S01]  /*24740*/  IMAD.IADD R2, R4, 0x1, -R3 ;  /* 0x0000000104027824 */ /* 0x000fe200078e0a03 */
[----:B------:R-:W-:Y:S01]  /*24750*/  ISETP.LT.U32.AND P1, PT, R0, 0x7, P1 ;  /* 0x000000070000780c */ /* 0x000fe20000f21070 */
[----:B------:R-:W-:-:S02]  /*24760*/  IMAD.MOV.U32 R5, RZ, RZ, -0x1 ;  /* 0xffffffffff057424 */ /* 0x000fc400078e00ff */
[----:B------:R-:W0:Y:S01]  /*24770*/  @P3 S2R R8, SR_CgaCtaId ;  /* 0x0000000000083919 */ /* 0x000e220000008800 */
[----:B------:R-:W-:Y:S01]  /*24780*/  LEA.HI R2, R2, R3, RZ, 0x1f ;  /* 0x0000000302027211 */ /* 0x000fe200078ff8ff */
[----:B------:R-:W-:Y:S01]  /*24790*/  IMAD.MOV.U32 R10, RZ, RZ, -0x1 ;  /* 0xffffffffff0a7424 */ /* 0x000fe200078e00ff */
[----:B------:R-:W-:Y:S02]  /*247a0*/  @P3 MOV R3, 0x400 ;  /* 0x0000040000033802 */ /* 0x000fe40000000f00 */
[--C-:B------:R-:W-:Y:S02]  /*247b0*/  SHF.R.U32.HI R7, RZ, 0x2, R2.reuse ;  /* 0x00000002ff077819 */ /* 0x100fe40000011602 */
[----:B------:R-:W-:Y:S02]  /*247c0*/  PRMT R2, RZ, 0x7610, R2 ;  /* 0x00007610ff027816 */ /* 0x000fe40000000002 */
[----:B0-----:R-:W-:-:S04]  /*247d0*/  @P3 LEA R3, R8, R3, 0x18 ;  /* 0x0000000308033211 */ /* 0x001fc800078ec0ff */
[----:B------:R0:W-:Y:S01]  /*247e0*/  @P3 SYNCS.ARRIVE.TRANS64.A1T0 RZ, [R3+URZ+0x88], RZ ;  /* 0x000088ff03ff39a7 */ /* 0x0001e2000810003f */
[----:B------:R-:W-:Y:S02]  /*247f0*/  ISETP.GE.U32.AND P3, PT, R0, 0x7, PT ;  /* 0x000000070000780c */ /* 0x000fe40003f66070 */
[----:B0-----:R-:W-:-:S04]  /*24800*/  SEL R3, RZ, 0x1, !P1 ;  /* 0x00000001ff037807 */ /* 0x001fc80004800000 */
[----:B------:R-:W-:-:S07]  /*24810*/  LOP3.LUT R6, R6, R3, RZ, 0x3c, !PT ;  /* 0x0000000306067212 */ /* 0x000fce00078e3cff */
[----:B------:R-:W-:Y:S01]  /*24820*/  @P3 LOP3.LUT R6, R6, 0x1, R7, 0x78, !PT ;  /* 0x0000000106063812 */ /* 0x000fe200078e7807 */
[----:B------:R-:W-:Y:S02]  /*24830*/  IMAD R7, R7, -0x7, R4 ;  /* 0xfffffff907077824 */ /* 0x000fe400078e0204 */
[----:B------:R-:W-:Y:S01]  /*24840*/  IMAD.MOV.U32 R4, RZ, RZ, -0x1 ;  /* 0xffffffffff047424 */ /* 0x000fe200078e00ff */
[----:B---3--:R-:W-:-:S04]  /*24850*/  IADD3 R15, P1, R15, UR20, RZ ;  /* 0x000000140f0f7c10 */ /* 0x008fc8000ff3e0ff */
[----:B--2---:R-:W-:Y:S01]  /*24860*/  IADD3.X R16, R16, UR16, RZ, P1, !PT ;  /* 0x0000001010107c10 */ /* 0x004fe20008ffe4ff */
[----:B------:R0:W-:Y:S01]  /*24870*/  STL [R1+0x458], R15 ;  /* 0x0004580f01007387 */ /* 0x0001e20000100800 */
[----:B------:R-:W-:-:S03]  /*24880*/  ISETP.GE.U32.AND P1, PT, R15, UR6, PT ;  /* 0x000000060f007c0c */ /* 0x000fc6000bf26070 */
[----:B------:R0:W-:Y:S01]  /*24890*/  STL [R1+0x454], R16 ;  /* 0x0004541001007387 */ /* 0x0001e20000100800 */
[----:B------:R-:W-:-:S13]  /*248a0*/  ISETP.GE.U32.AND.EX P1, PT, R16, UR7, PT, P1 ;  /* 0x0000000710007c0c */ /* 0x000fda000bf26110 */
[----:B0-----:R-:W-:Y:S05]  /*248b0*/  @P1 BRA `(.L_x_562) ;  /* 0x0000000400501947 */ /* 0x001fea0003800000 */
[----:B------:R-:W0:Y:S01]  /*248c0*/  S2R R8, SR_CTAID.X ;  /* 0x0000000000087919 */ /* 0x000e220000002500 */
[----:B------:R-:W-:Y:S01]  /*248d0*/  ULDC UR5, c[0x0][0x150] ;  /* 0x0000540000057ab9 */ /* 0x000fe20000000800 */
[----:B------:R-:W1:Y:S01]  /*248e0*/  LDC R3, c[0x0][0x144] ;  /* 0x00005100ff037b82 */ /* 0x000e620000000800 */
[----:B------:R-:W-:Y:S01]  /*248f0*/  ULDC.64 UR6, c[0x0][0x628] ;  /* 0x00018a0000067ab9 */ /* 0x000fe20000000a00 */
[----:B------:R-:W2:Y:S01]  /*24900*/  S2R R5, SR_CTAID.Y ;  /* 0x0000000000057919 */ /* 0x000ea20000002600 */
[----:B------:R-:W-:Y:S01]  /*24910*/  ISETP.NE.U32.AND P1, PT, RZ, UR6, PT ;  /* 0x00000006ff007c0c */ /* 0x000fe2000bf25070 */
[----:B------:R-:W-:-:S03]  /*24920*/  ULDC UR8, c[0x0][0x630] ;  /* 0x00018c0000087ab9 */ /* 0x000fc60000000800 */
[----:B------:R-:W-:Y:S01]  /*24930*/  ISETP.NE.AND.EX P1, PT, RZ, UR7, PT, P1 ;  /* 0x00000007ff007c0c */ /* 0x000fe2000bf25310 */
[----:B------:R-:W3:Y:S01]  /*24940*/  LDC R12, c[0x0][0x148] ;  /* 0x00005200ff0c7b82 */ /* 0x000ee20000000800 */
[----:B0-----:R-:W-:Y:S02]  /*24950*/  I2FP.F32.U32 R2, R8 ;  /* 0x0000000800027245 */ /* 0x001fe40000201000 */
[----:B--2---:R-:W-:-:S03]  /*24960*/  I2FP.F32.U32 R4, R5 ;  /* 0x0000000500047245 */ /* 0x004fc60000201000 */
[----:B------:R-:W-:Y:S01]  /*24970*/  FMUL R2, R2, UR5 ;  /* 0x0000000502027c20 */ /* 0x000fe20008400000 */
[----:B------:R-:W-:Y:S02]  /*24980*/  ULDC UR5, c[0x0][0x154] ;  /* 0x0000550000057ab9 */ /* 0x000fe40000000800 */
[----:B------:R-:W-:-:S03]  /*24990*/  FMUL R10, R4, UR5 ;  /* 0x00000005040a7c20 */ /* 0x000fc60008400000 */
[----:B------:R-:W0:Y:S08]  /*249a0*/  F2I.U32.TRUNC.NTZ R2, R2 ;  /* 0x0000000200027305 */ /* 0x000e30000020f000 */
[----:B------:R-:W2:Y:S01]  /*249b0*/  F2I.U32.TRUNC.NTZ R10, R10 ;  /* 0x0000000a000a7305 */ /* 0x000ea2000020f000 */
[----:B0-----:R-:W-:Y:S02]  /*249c0*/  IMAD.MOV R4, RZ, RZ, -R2 ;  /* 0x000000ffff047224 */ /* 0x001fe400078e0a02 */
[----:B------:R-:W-:-:S02]  /*249d0*/  IMAD.MOV.U32 R2, RZ, RZ, R15 ;  /* 0x000000ffff027224 */ /* 0x000fc400078e000f */
[----:B-1----:R-:W-:Y:S02]  /*249e0*/  IMAD R8, R3, R4, R8 ;  /* 0x0000000403087224 */ /* 0x002fe400078e0208 */
[----:B--2---:R-:W-:-:S04]  /*249f0*/  IMAD.MOV R3, RZ, RZ, -R10 ;  /* 0x000000ffff037224 */ /* 0x004fc800078e0a0a */
[----:B---3--:R-:W-:Y:S02]  /*24a00*/  @P4 IMAD R8, R12, R3, R5 ;  /* 0x000000030c084224 */ /* 0x008fe400078e0205 */
[----:B------:R-:W-:Y:S01]  /*24a10*/  IMAD.MOV.U32 R3, RZ, RZ, R16 ;  /* 0x000000ffff037224 */ /* 0x000fe200078e0010 */
[----:B------:R-:W-:Y:S06]  /*24a20*/  @!P1 BRA `(.L_x_563) ;  /* 0x0000000000289947 */ /* 0x000fec0003800000 */
[----:B------:R-:W-:Y:S02]  /*24a30*/  ULDC UR5, c[0x0][0x634] ;  /* 0x00018d0000057ab9 */ /* 0x000fe40000000800 */
[----:B------:R-:W-:-:S05]  /*24a40*/  IADD3 R3, P1, R15, UR5, RZ ;  /* 0x000000050f037c10 */ /* 0x000fca000ff3e0ff */
[----:B------:R-:W-:-:S04]  /*24a50*/  IMAD.X R11, RZ, RZ, R16, P1 ;  /* 0x000000ffff0b7224 */ /* 0x000fc800008e0610 */
[----:B------:R-:W-:-:S04]  /*24a60*/  IMAD.WIDE.U32 R4, R11, UR6, RZ ;  /* 0x000000060b047c25 */ /* 0x000fc8000f8e00ff */
[----:B------:R-:W-:-:S04]  /*24a70*/  IMAD.WIDE.U32 R4, P1, R3, UR7, R4 ;  /* 0x0000000703047c25 */ /* 0x000fc8000f820004 */
[----:B------:R-:W-:-:S04]  /*24a80*/  IMAD.WIDE.U32 R2, R3, UR6, RZ ;  /* 0x0000000603027c25 */ /* 0x000fc8000f8e00ff */
[----:B------:R-:W-:Y:S01]  /*24a90*/  IMAD.MOV.U32 R2, RZ, RZ, R5 ;  /* 0x000000ffff027224 */ /* 0x000fe200078e0005 */
[----:B------:R-:W-:Y:S01]  /*24aa0*/  IADD3 RZ, P3, R3, R4, RZ ;  /* 0x0000000403ff7210 */ /* 0x000fe20007f7e0ff */
[----:B------:R-:W-:-:S04]  /*24ab0*/  IMAD.X R3, RZ, RZ, RZ, P1 ;  /* 0x000000ffff037224 */ /* 0x000fc800008e06ff */
[----:B------:R-:W-:-:S08]  /*24ac0*/  IMAD.WIDE.U32.X R2, R11, UR7, R2, P3 ;  /* 0x000000070b027c25 */ /* 0x000fd000098e0402 */
.L_x_563:
[--C-:B------:R-:W-:Y:S01]  /*24ad0*/  SHF.R.U64 R10, R2, UR8, R3.reuse ;  /* 0x00000008020a7c19 */ /* 0x100fe20008001203 */
[----:B------:R-:W-:Y:S01]  /*24ae0*/  ULDC.64 UR6, c[0x0][0x620] ;  /* 0x0001880000067ab9 */ /* 0x000fe20000000a00 */
[----:B------:R-:W-:Y:S01]  /*24af0*/  SHF.R.U32.HI R2, RZ, UR8, R3 ;  /* 0x00000008ff027c19 */ /* 0x000fe20008011603 */
[----:B------:R-:W-:Y:S01]  /*24b00*/  IMAD.MOV.U32 R3, RZ, RZ, R16 ;  /* 0x000000ffff037224 */ /* 0x000fe200078e0010 */
[----:B------:R-:W-:Y:S01]  /*24b10*/  IADD3 R11, P1, RZ, -R10, RZ ;  /* 0x8000000aff0b7210 */ /* 0x000fe20007f3e0ff */
[----:B------:R-:W-:-:S04]  /*24b20*/  ULDC UR5, c[0x0][0x618] ;  /* 0x0001860000057ab9 */ /* 0x000fc80000000800 */
[----:B------:R-:W-:-:S04]  /*24b30*/  IMAD.X R2, RZ, RZ, ~R2, P1 ;  /* 0x000000ffff027224 */ /* 0x000fc800008e0e02 */
[----:B------:R-:W-:-:S04]  /*24b40*/  IMAD R2, R2, UR6, RZ ;  /* 0x0000000602027c24 */ /* 0x000fc8000f8e02ff */
[----:B------:R-:W-:Y:S02]  /*24b50*/  IMAD R5, R11, UR7, R2 ;  /* 0x000000070b057c24 */ /* 0x000fe4000f8e0202 */
[----:B------:R-:W-:-:S04]  /*24b60*/  IMAD.MOV.U32 R2, RZ, RZ, R15 ;  /* 0x000000ffff027224 */ /* 0x000fc800078e000f */
[----:B------:R-:W-:Y:S01]  /*24b70*/  IMAD.WIDE.U32 R2, R11, UR6, R2 ;  /* 0x000000060b027c25 */ /* 0x000fe2000f8e0002 */
[----:B------:R-:W-:Y:S02]  /*24b80*/  ULDC.64 UR6, c[0x0][0x640] ;  /* 0x0001900000067ab9 */ /* 0x000fe40000000a00 */
[----:B------:R-:W-:Y:S01]  /*24b90*/  ISETP.NE.U32.AND P1, PT, RZ, UR6, PT ;  /* 0x00000006ff007c0c */ /* 0x000fe2000bf25070 */
[----:B------:R-:W-:-:S03]  /*24ba0*/  IMAD.IADD R3, R3, 0x1, R5 ;  /* 0x0000000103037824 */ /* 0x000fc600078e0205 */
[----:B------:R-:W-:Y:S02]  /*24bb0*/  ISETP.NE.AND.EX P1, PT, RZ, UR7, PT, P1 ;  /* 0x00000007ff007c0c */ /* 0x000fe4000bf25310 */
[--C-:B------:R-:W-:Y:S02]  /*24bc0*/  SHF.R.U64 R11, R2, UR5, R3.reuse ;  /* 0x00000005020b7c19 */ /* 0x100fe40008001203 */
[----:B------:R-:W-:Y:S01]  /*24bd0*/  SHF.R.U32.HI R2, RZ, UR5, R3 ;  /* 0x00000005ff027c19 */ /* 0x000fe20008011603 */
[----:B------:R-:W-:-:S03]  /*24be0*/  ULDC UR5, c[0x0][0x608] ;  /* 0x0001820000057ab9 */ /* 0x000fc60000000800 */
[--C-:B------:R-:W-:Y:S02]  /*24bf0*/  SHF.R.U64 R12, R11, UR5, R2.reuse ;  /* 0x000000050b0c7c19 */ /* 0x100fe40008001202 */
[----:B------:R-:W-:Y:S01]  /*24c00*/  SHF.R.U32.HI R3, RZ, UR5, R2 ;  /* 0x00000005ff037c19 */ /* 0x000fe20008011602 */
[----:B------:R-:W-:-:S03]  /*24c10*/  ULDC UR5, c[0x0][0x658] ;  /* 0x0001960000057ab9 */ /* 0x000fc60000000800 */
[--C-:B------:R-:W-:Y:S02]  /*24c20*/  SHF.R.U64 R13, R12, UR5, R3.reuse ;  /* 0x000000050c0d7c19 */ /* 0x100fe40008001203 */
[----:B------:R-:W-:-:S03]  /*24c30*/  SHF.R.U32.HI R15, RZ, UR5, R3 ;  /* 0x00000005ff0f7c19 */ /* 0x000fc60008011603 */
[----:B------:R-:W-:Y:S02]  /*24c40*/  IMAD.MOV.U32 R2, RZ, RZ, R13 ;  /* 0x000000ffff027224 */ /* 0x000fe400078e000d */
        /* <DEDUP_REMOVED lines=12> */
.L_x_564:
[----:B------:R-:W-:Y:S01]  /*24d10*/  ULDC UR5, c[0x0][0x648] ;  /* 0x0001920000057ab9 */ /* 0x000fe20000000800 */
[----:B------:R-:W-:Y:S02]  /*24d20*/  LOP3.LUT R12, R12, UR17, RZ, 0xc0, !PT ;  /* 0x000000110c0c7c12 */ /* 0x000fe4000f8ec0ff */
[----:B------:R-:W-:Y:S01]  /*24d30*/  SHF.R.U64 R3, R2, UR5, R3 ;  /* 0x0000000502037c19 */ /* 0x000fe20008001203 */
[----:B------:R-:W-:-:S04]  /*24d40*/  ULDC UR5, c[0x0][0x638] ;  /* 0x00018e0000057ab9 */ /* 0x000fc80000000800 */
[----:B------:R-:W-:Y:S02]  /*24d50*/  IMAD.MOV R2, RZ, RZ, -R3 ;  /* 0x000000ffff027224 */ /* 0x000fe400078e0a03 */
[----:B------:R-:W-:Y:S02]  /*24d60*/  IMAD R5, R3, UR18, R12 ;  /* 0x0000001203057c24 */ /* 0x000fe4000f8e020c */
[----:B------:R-:W-:Y:S01]  /*24d70*/  IMAD R13, R2, UR5, R13 ;  /* 0x00000005020d7c24 */ /* 0x000fe2000f8e020d */
[----:B------:R-:W-:Y:S01]  /*24d80*/  ULDC UR5, c[0x0][0x610] ;  /* 0x0001840000057ab9 */ /* 0x000fe20000000800 */
[----:B------:R-:W-:Y:S01]  /*24d90*/  LOP3.LUT R2, R11, UR4, RZ, 0xc0, !PT ;  /* 0x000000040b027c12 */ /* 0x000fe2000f8ec0ff */
[----:B------:R-:W-:Y:S01]  /*24da0*/  IMAD R8, R5, UR5, R8 ;  /* 0x0000000505087c24 */ /* 0x000fe2000f8e0208 */
[----:B------:R-:W-:-:S03]  /*24db0*/  ULDC UR5, c[0x0][0x600] ;  /* 0x0001800000057ab9 */ /* 0x000fc60000000800 */
[----:B------:R-:W-:Y:S02]  /*24dc0*/  IMAD R13, R13, UR5, R2 ;  /* 0x000000050d0d7c24 */ /* 0x000fe4000f8e0202 */
[----:B------:R-:W-:-:S03]  /*24dd0*/  IMAD.MOV.U32 R2, RZ, RZ, 0x1 ;  /* 0x00000001ff027424 */ /* 0x000fc600078e00ff */
[----:B------:R-:W-:Y:S02]  /*24de0*/  SEL R4, R13, R8, !P4 ;  /* 0x000000080d047207 */ /* 0x000fe40006000000 */
[----:B------:R-:W-:-:S07]  /*24df0*/  SEL R5, R8, R13, !P4 ;  /* 0x0000000d08057207 */ /* 0x000fce0006000000 */
.L_x_562:
[----:B------:R-:W-:Y:S05]  /*24e00*/  BSYNC B1 ;  /* 0x0000000000017941 */ /* 0x000fea0003800000 */
.L_x_561:
[----:B------:R-:W-:-:S13]  /*24e10*/  LOP3.LUT P1, RZ, R2, 0xff, RZ, 0xc0, !PT ;  /* 0x000000ff02ff7812 */ /* 0x000fda000782c0ff */
[----:B------:R-:W-:Y:S05]  /*24e20*/  @P1 BRA `(.L_x_565) ;  /* 0xfffffff400381947 */ /* 0x000fea000383ffff */
[----:B------:R-:W-:Y:S05]  /*24e30*/  BSYNC B0 ;  /* 0x0000000000007941 */ /* 0x000fea0003800000 */
.L_x_553:
[----:B------:R-:W-:-:S03]  /*24e40*/  UMOV UR5, 0xffffffff ;  /* 0xffffffff00057882 */ /* 0x000fc60000000000 */
[----:B------:R-:W-:Y:S05]  /*24e50*/  BRA.DIV UR5, `(.L_x_566) ;  /* 0x0000000605947947 */ /* 0x000fea000b800000 */
[----:B------:R-:W-:-:S13]  /*24e60*/  ELECT P0, URZ, PT ;  /* 0x00000000003f782f */ /* 0x000fda0003800000 */
.L_x_583:
[----:B------:R-:W-:Y:S04]  /*24e70*/  BSSY B0, `(.L_x_567) ;  /* 0x0000047000007945 */ /* 0x000fe80003800000 */
[----:B------:R-:W-:Y:S05]  /*24e80*/  @!P0 BRA `(.L_x_568) ;  /* 0x0000000400148947 */ /* 0x000fea0003800000 */
[----:B------:R-:W-:-:S04]  /*24e90*/  ULOP3.LUT UR5, UR13, 0x2, URZ, 0xfc, !UPT ;  /* 0x000000020d057892 */ /* 0x000fc8000f8efc3f */
[----:B------:R-:W-:-:S06]  /*24ea0*/  UISETP.NE.AND UP0, UPT, UR5, 0x3, UPT ;  /* 0x000000030500788c */ /* 0x000fcc000bf05270 */
[----:B------:R-:W-:-:S13]  /*24eb0*/  PLOP3.LUT P0, PT, PT, PT, UP0, 0x80, 0x0 ;  /* 0x000000000000781c */ /* 0x000fda0003f0f008 */
[----:B------:R-:W-:Y:S05]  /*24ec0*/  @!P0 BRA `(.L_x_569) ;  /* 0x0000000000048947 */ /* 0x000fea0003800000 */
[----:B------:R-:W-:Y:S01]  /*24ed0*/  BPT.TRAP 0x1 ;  /* 0x000000040000795c */ /* 0x000fe20000300000 */
.L_x_569:
[----:B------:R-:W0:Y:S01]  /*24ee0*/  S2R R3, SR_CgaCtaId ;  /* 0x0000000000037919 */ /* 0x000e220000008800 */
[----:B------:R-:W-:Y:S02]  /*24ef0*/  MOV R0, 0x400 ;  /* 0x0000040000007802 */ /* 0x000fe40000000f00 */
[----:B------:R-:W-:Y:S02]  /*24f00*/  SHF.L.U32 R2, R6, 0x1f, RZ ;  /* 0x0000001f06027819 */ /* 0x000fe400000006ff */
[----:B0-----:R-:W-:-:S05]  /*24f10*/  LEA R0, R3, R0, 0x18 ;  /* 0x0000000003007211 */ /* 0x001fca00078ec0ff */
[----:B------:R-:W-:-:S04]  /*24f20*/  VIADD R0, R0, 0x38 ;  /* 0x0000003800007836 */ /* 0x000fc80000000000 */
[----:B------:R-:W-:-:S04]  /*24f30*/  IMAD R3, R7, 0x8, R0 ;  /* 0x0000000807037824 */ /* 0x000fc800078e0200 */
[----:B------:R-:W0:Y:S02]  /*24f40*/  SYNCS.PHASECHK.TRANS64.TRYWAIT P0, [R3+URZ], R2 ;  /* 0x00000002030075a7 */ /* 0x000e24000800017f */
[----:B0-----:R-:W-:Y:S05]  /*24f50*/  @!P0 BRA `(.L_x_570) ;  /* 0x0000000400788947 */ /* 0x001fea0003800000 */
.L_x_584:
[----:B------:R-:W-:-:S05]  /*24f60*/  VIADD R7, R7, 0x1 ;  /* 0x0000000107077836 */ /* 0x000fca0000000000 */
[----:B------:R-:W-:-:S04]  /*24f70*/  ISETP.NE.AND P0, PT, R7, 0x7, PT ;  /* 0x000000070700780c */ /* 0x000fc80003f05270 */
[----:B0-----:R-:W-:Y:S02]  /*24f80*/  SEL R3, RZ, 0x1, P0 ;  /* 0x00000001ff037807 */ /* 0x001fe40000000000 */
[----:B------:R-:W-:Y:S02]  /*24f90*/  SEL R7, R7, RZ, P0 ;  /* 0x000000ff07077207 */ /* 0x000fe40000000000 */
[----:B------:R-:W-:-:S03]  /*24fa0*/  LOP3.LUT R6, R6, R3, RZ, 0x3c, !PT ;  /* 0x0000000306067212 */ /* 0x000fc600078e3cff */
[----:B------:R-:W-:Y:S01]  /*24fb0*/  IMAD R3, R7, 0x8, R0 ;  /* 0x0000000807037824 */ /* 0x000fe200078e0200 */
[----:B------:R-:W-:-:S04]  /*24fc0*/  SHF.L.U32 R2, R6, 0x1f, RZ ;  /* 0x0000001f06027819 */ /* 0x000fc800000006ff */
[----:B------:R-:W0:Y:S02]  /*24fd0*/  SYNCS.PHASECHK.TRANS64.TRYWAIT P0, [R3+URZ], R2 ;  /* 0x00000002030075a7 */ /* 0x000e24000800017f */
[----:B0-----:R-:W-:Y:S05]  /*24fe0*/  @!P0 BRA `(.L_x_571) ;  /* 0x0000000400688947 */ /* 0x001fea0003800000 */
.L_x_585:
[----:B0-----:R-:W-:-:S05]  /*24ff0*/  VIADD R2, R7, 0x1 ;  /* 0x0000000107027836 */ /* 0x001fca0000000000 */
[----:B------:R-:W-:-:S04]  /*25000*/  ISETP.NE.AND P0, PT, R2, 0x7, PT ;  /* 0x000000070200780c */ /* 0x000fc80003f05270 */
[----:B------:R-:W-:Y:S02]  /*25010*/  SEL R3, RZ, 0x1, P0 ;  /* 0x00000001ff037807 */ /* 0x000fe40000000000 */
[----:B------:R-:W-:Y:S02]  /*25020*/  SEL R5, R2, RZ, P0 ;  /* 0x000000ff02057207 */ /* 0x000fe40000000000 */
[----:B------:R-:W-:-:S03]  /*25030*/  LOP3.LUT R6, R6, R3, RZ, 0x3c, !PT ;  /* 0x0000000306067212 */ /* 0x000fc600078e3cff */
[----:B------:R-:W-:Y:S01]  /*25040*/  IMAD R3, R5, 0x8, R0 ;  /* 0x0000000805037824 */ /* 0x000fe200078e0200 */
[----:B------:R-:W-:-:S04]  /*25050*/  SHF.L.U32 R2, R6, 0x1f, RZ ;  /* 0x0000001f06027819 */ /* 0x000fc800000006ff */
[----:B------:R-:W0:Y:S02]  /*25060*/  SYNCS.PHASECHK.TRANS64.TRYWAIT P0, [R3+URZ], R2 ;  /* 0x00000002030075a7 */ /* 0x000e24000800017f */
[----:B0-----:R-:W-:Y:S05]  /*25070*/  @!P0 BRA `(.L_x_572) ;  /* 0x0000000400588947 */ /* 0x001fea0003800000 */
.L_x_586:
        /* <DEDUP_REMOVED lines=9> */
.L_x_587:
        /* <DEDUP_REMOVED lines=9> */
.L_x_588:
        /* <DEDUP_REMOVED lines=9> */
.L_x_589:
[----:B0-----:R-:W-:-:S05]  /*25230*/  VIADD R2, R5, 0x1 ;  /* 0x0000000105027836 */ /* 0x001fca0000000000 */
[----:B------:R-:W-:-:S04]  /*25240*/  ISETP.NE.AND P0, PT, R2, 0x7, PT ;  /* 0x000000070200780c */ /* 0x000fc80003f05270 */
[----:B------:R-:W-:Y:S02]  /*25250*/  SEL R4, RZ, 0x1, P0 ;  /* 0x00000001ff047807 */ /* 0x000fe40000000000 */
[----:B------:R-:W-:Y:S02]  /*25260*/  SEL R3, R2, RZ, P0 ;  /* 0x000000ff02037207 */ /* 0x000fe40000000000 */
[----:B------:R-:W-:-:S03]  /*25270*/  LOP3.LUT R4, R7, R4, RZ, 0x3c, !PT ;  /* 0x0000000407047212 */ /* 0x000fc600078e3cff */
[----:B------:R-:W-:Y:S01]  /*25280*/  IMAD R3, R3, 0x8, R0 ;  /* 0x0000000803037824 */ /* 0x000fe200078e0200 */
[----:B------:R-:W-:-:S07]  /*25290*/  SHF.L.U32 R0, R4, 0x1f, RZ ;  /* 0x0000001f04007819 */ /* 0x000fce00000006ff */
.L_x_576:
[----:B0-----:R0:W1:Y:S02]  /*252a0*/  SYNCS.PHASECHK.TRANS64.TRYWAIT P0, [R3+URZ], R0 ;  /* 0x00000000030075a7 */ /* 0x001064000800017f */
[----:B-1----:R-:W-:Y:S05]  /*252b0*/  @!P0 NANOSLEEP.SYNCS 0x989680 ;  /* 0x009896800000895d */ /* 0x002fea0003900000 */
[----:B------:R-:W1:Y:S02]  /*252c0*/  @!P0 SYNCS.PHASECHK.TRANS64 P0, [R3+URZ], R0 ;  /* 0x00000000030085a7 */ /* 0x000e64000800007f */
[----:B-1----:R-:W-:Y:S05]  /*252d0*/  @!P0 BRA `(.L_x_576) ;  /* 0xfffffffc00f08947 */ /* 0x002fea000383ffff */
.L_x_568:
[----:B------:R-:W-:Y:S05]  /*252e0*/  BSYNC B0 ;  /* 0x0000000000007941 */ /* 0x000fea0003800000 */
.L_x_567:
[----:B------:R-:W-:Y:S05]  /*252f0*/  EXIT ;  /* 0x000000000000794d */ /* 0x000fea0003800000 */
.L_x_17:
[----:B-1----:R-:W-:-:S04]  /*25300*/  IMAD.U32 R3, RZ, RZ, UR6 ;  /* 0x00000006ff037e24 */ /* 0x002fc8000f8e00ff */
[----:B------:R1:W3:Y:S03]  /*25310*/  SYNCS.PHASECHK.TRANS64.TRYWAIT P0, [R3+URZ], R0 ;  /* 0x00000000030075a7 */ /* 0x0002e6000800017f */
[----:B---3--:R-:W-:Y:S05]  /*25320*/  @!P0 NANOSLEEP.SYNCS 0x989680 ;  /* 0x009896800000895d */ /* 0x008fea0003900000 */
[----:B------:R-:W3:Y:S02]  /*25330*/  @!P0 SYNCS.PHASECHK.TRANS64 P0, [R3+URZ], R0 ;  /* 0x00000000030085a7 */ /* 0x000ee4000800007f */
[----:B---3--:R-:W-:Y:S05]  /*25340*/  @!P0 BRA `(.L_x_17) ;  /* 0xfffffffc00ec8947 */ /* 0x008fea000383ffff */
[----:B------:R-:W-:Y:S05]  /*25350*/  BRA `(.L_x_16) ;  /* 0xfffffdd800087947 */ /* 0x000fea000383ffff */
.L_x_23:
[----:B-----5:R1:W-:Y:S02]  /*25360*/  STL [R1+0x46c], R0 ;  /* 0x00046c0001007387 */ /* 0x0203e40000100800 */
[----:B-1----:R-:W-:-:S04]  /*25370*/  IMAD.U32 R0, RZ, RZ, UR16 ;  /* 0x00000010ff007e24 */ /* 0x002fc8000f8e00ff */
[----:B------:R1:W3:Y:S03]  /*25380*/  SYNCS.PHASECHK.TRANS64.TRYWAIT P0, [R0+URZ], R2 ;  /* 0x00000002000075a7 */ /* 0x0002e6000800017f */
[----:B---3--:R-:W-:Y:S05]  /*25390*/  @!P0 NANOSLEEP.SYNCS 0x989680 ;  /* 0x009896800000895d */ /* 0x008fea0003900000 */
[----:B------:R1:W3:Y:S02]  /*253a0*/  @!P0 SYNCS.PHASECHK.TRANS64 P0, [R0+URZ], R2 ;  /* 0x00000002000085a7 */ /* 0x0002e4000800007f */
[----:B-1----:R1:W5:Y:S02]  /*253b0*/  LDL.LU R0, [R1+0x46c] ;  /* 0x00046c0001007983 */ /* 0x0023640000300800 */
[----:B-1-3--:R-:W-:Y:S05]  /*253c0*/  @!P0 BRA `(.L_x_23) ;  /* 0xfffffffc00e48947 */ /* 0x00afea000383ffff */
[----:B------:R-:W-:Y:S05]  /*253d0*/  BRA `(.L_x_22) ;  /* 0xfffffe1800d47947 */ /* 0x000fea000383ffff */
.L_x_554:
[----:B------:R-:W-:Y:S01]  /*253e0*/  BSSY B1, `(.L_x_577) ;  /* 0x0000006000017945 */ /* 0x000fe20003800000 */
[----:B------:R-:W-:-:S07]  /*253f0*/  IMAD.MOV.U32 R2, RZ, RZ, -0x1 ;  /* 0xffffffffff027424 */ /* 0x000fce00078e00ff */
[----:B------:R-:W-:Y:S05]  /*25400*/  WARPSYNC.COLLECTIVE R2, `(.L_x_578) ;  /* 0x00000000020c7348 */ /* 0x000fea0003c00000 */
[----:B------:R-:W-:Y:S02]  /*25410*/  ELECT P1, UR62, PT ;  /* 0x00000000003e782f */ /* 0x000fe40003820000 */
[----:B------:R-:W-:Y:S01]  /*25420*/  MOV R2, UR62 ;  /* 0x0000003e00027c02 */ /* 0x000fe20008000f00 */
[----:B------:R-:W-:Y:S10]  /*25430*/  ENDCOLLECTIVE ;  /* 0x000000000000791b */ /* 0x000ff40003800000 */
.L_x_578:
[----:B------:R-:W-:Y:S05]  /*25440*/  BSYNC B1 ;  /* 0x0000000000017941 */ /* 0x000fea0003800000 */
.L_x_577:
[----:B------:R-:W-:Y:S05]  /*25450*/  BRA `(.L_x_579) ;  /* 0xffffffec00b87947 */ /* 0x000fea000383ffff */
.L_x_557:
[----:B-1----:R1:W2:Y:S02]  /*25460*/  SYNCS.PHASECHK.TRANS64.TRYWAIT P1, [R16+URZ+0x38], R11 ;  /* 0x0000380b100075a7 */ /* 0x0022a4000802017f */
[----:B--2---:R-:W-:Y:S05]  /*25470*/  @!P1 NANOSLEEP.SYNCS 0x989680 ;  /* 0x009896800000995d */ /* 0x004fea0003900000 */
[----:B------:R-:W2:Y:S02]  /*25480*/  @!P1 SYNCS.PHASECHK.TRANS64 P1, [R16+URZ+0x38], R11 ;  /* 0x0000380b100095a7 */ /* 0x000ea4000802007f */
[----:B--2---:R-:W-:Y:S05]  /*25490*/  @!P1 BRA `(.L_x_557) ;  /* 0xfffffffc00f09947 */ /* 0x004fea000383ffff */
[----:B------:R-:W-:Y:S05]  /*254a0*/  BRA `(.L_x_580) ;  /* 0xffffffec00ec7947 */ /* 0x000fea000383ffff */
.L_x_566:
[----:B------:R-:W-:Y:S01]  /*254b0*/  BSSY B0, `(.L_x_581) ;  /* 0x0000006000007945 */ /* 0x000fe20003800000 */
[----:B------:R-:W-:-:S07]  /*254c0*/  IMAD.MOV.U32 R2, RZ, RZ, -0x1 ;  /* 0xffffffffff027424 */ /* 0x000fce00078e00ff */
[----:B------:R-:W-:Y:S05]  /*254d0*/  WARPSYNC.COLLECTIVE R2, `(.L_x_582) ;  /* 0x00000000020c7348 */ /* 0x000fea0003c00000 */
[----:B------:R-:W-:Y:S02]  /*254e0*/  ELECT P1, UR62, PT ;  /* 0x00000000003e782f */ /* 0x000fe40003820000 */
[----:B------:R-:W-:Y:S01]  /*254f0*/  MOV R2, UR62 ;  /* 0x0000003e00027c02 */ /* 0x000fe20008000f00 */
[----:B------:R-:W-:Y:S10]  /*25500*/  ENDCOLLECTIVE ;  /* 0x000000000000791b */ /* 0x000ff40003800000 */
.L_x_582:
[----:B------:R-:W-:Y:S05]  /*25510*/  BSYNC B0 ;  /* 0x0000000000007941 */ /* 0x000fea0003800000 */
.L_x_581:
[----:B------:R-:W-:Y:S01]  /*25520*/  PLOP3.LUT P0, PT, P1, PT, PT, 0x80, 0x0 ;  /* 0x000000000000781c */ /* 0x000fe20000f0f070 */
[----:B------:R-:W-:-:S12]  /*25530*/  BRA `(.L_x_583) ;  /* 0xfffffff8004c7947 */ /* 0x000fd8000383ffff */
.L_x_570:
[----:B0-----:R0:W1:Y:S02]  /*25540*/  SYNCS.PHASECHK.TRANS64.TRYWAIT P0, [R3+URZ], R2 ;  /* 0x00000002030075a7 */ /* 0x001064000800017f */
[----:B-1----:R-:W-:Y:S05]  /*25550*/  @!P0 NANOSLEEP.SYNCS 0x989680 ;  /* 0x009896800000895d */ /* 0x002fea0003900000 */
[----:B------:R-:W1:Y:S02]  /*25560*/  @!P0 SYNCS.PHASECHK.TRANS64 P0, [R3+URZ], R2 ;  /* 0x00000002030085a7 */ /* 0x000e64000800007f */
[----:B-1----:R-:W-:Y:S05]  /*25570*/  @!P0 BRA `(.L_x_570) ;  /* 0xfffffffc00f08947 */ /* 0x002fea000383ffff */
[----:B------:R-:W-:Y:S05]  /*25580*/  BRA `(.L_x_584) ;  /* 0xfffffff800747947 */ /* 0x000fea000383ffff */
.L_x_571:
[----:B0-----:R0:W1:Y:S02]  /*25590*/  SYNCS.PHASECHK.TRANS64.TRYWAIT P0, [R3+URZ], R2 ;  /* 0x00000002030075a7 */ /* 0x001064000800017f */
[----:B-1----:R-:W-:Y:S05]  /*255a0*/  @!P0 NANOSLEEP.SYNCS 0x989680 ;  /* 0x009896800000895d */ /* 0x002fea0003900000 */
[----:B------:R-:W1:Y:S02]  /*255b0*/  @!P0 SYNCS.PHASECHK.TRANS64 P0, [R3+URZ], R2 ;  /* 0x00000002030085a7 */ /* 0x000e64000800007f */
[----:B-1----:R-:W-:Y:S05]  /*255c0*/  @!P0 BRA `(.L_x_571) ;  /* 0xfffffffc00f08947 */ /* 0x002fea000383ffff */
[----:B------:R-:W-:Y:S05]  /*255d0*/  BRA `(.L_x_585) ;  /* 0xfffffff800847947 */ /* 0x000fea000383ffff */
.L_x_572:
[----:B0-----:R0:W1:Y:S02]  /*255e0*/  SYNCS.PHASECHK.TRANS64.TRYWAIT P0, [R3+URZ], R2 ;  /* 0x00000002030075a7 */ /* 0x001064000800017f */
[----:B-1----:R-:W-:Y:S05]  /*255f0*/  @!P0 NANOSLEEP.SYNCS 0x989680 ;  /* 0x009896800000895d */ /* 0x002fea0003900000 */
[----:B------:R-:W1:Y:S02]  /*25600*/  @!P0 SYNCS.PHASECHK.TRANS64 P0, [R3+URZ], R2 ;  /* 0x00000002030085a7 */ /* 0x000e64000800007f */
[----:B-1----:R-:W-:Y:S05]  /*25610*/  @!P0 BRA `(.L_x_572) ;  /* 0xfffffffc00f08947 */ /* 0x002fea000383ffff */
[----:B------:R-:W-:Y:S05]  /*25620*/  BRA `(.L_x_586) ;  /* 0xfffffff800947947 */ /* 0x000fea000383ffff */
.L_x_573:
[----:B0-----:R0:W1:Y:S02]  /*25630*/  SYNCS.PHASECHK.TRANS64.TRYWAIT P0, [R3+URZ], R2 ;  /* 0x00000002030075a7 */ /* 0x001064000800017f */
[----:B-1----:R-:W-:Y:S05]  /*25640*/  @!P0 NANOSLEEP.SYNCS 0x989680 ;  /* 0x009896800000895d */ /* 0x002fea0003900000 */
[----:B------:R-:W1:Y:S02]  /*25650*/  @!P0 SYNCS.PHASECHK.TRANS64 P0, [R3+URZ], R2 ;  /* 0x00000002030085a7 */ /* 0x000e64000800007f */
[----:B-1----:R-:W-:Y:S05]  /*25660*/  @!P0 BRA `(.L_x_573) ;  /* 0xfffffffc00f08947 */ /* 0x002fea000383ffff */
[----:B------:R-:W-:Y:S05]  /*25670*/  BRA `(.L_x_587) ;  /* 0xfffffff800a47947 */ /* 0x000fea000383ffff */
.L_x_574:
[----:B0-----:R0:W1:Y:S02]  /*25680*/  SYNCS.PHASECHK.TRANS64.TRYWAIT P0, [R3+URZ], R2 ;  /* 0x00000002030075a7 */ /* 0x001064000800017f */
[----:B-1----:R-:W-:Y:S05]  /*25690*/  @!P0 NANOSLEEP.SYNCS 0x989680 ;  /* 0x009896800000895d */ /* 0x002fea0003900000 */
[----:B------:R-:W1:Y:S02]  /*256a0*/  @!P0 SYNCS.PHASECHK.TRANS64 P0, [R3+URZ], R2 ;  /* 0x00000002030085a7 */ /* 0x000e64000800007f */
[----:B-1----:R-:W-:Y:S05]  /*256b0*/  @!P0 BRA `(.L_x_574) ;  /* 0xfffffffc00f08947 */ /* 0x002fea000383ffff */
[----:B------:R-:W-:Y:S05]  /*256c0*/  BRA `(.L_x_588) ;  /* 0xfffffff800b47947 */ /* 0x000fea000383ffff */
.L_x_575:
[----:B0-----:R0:W1:Y:S02]  /*256d0*/  SYNCS.PHASECHK.TRANS64.TRYWAIT P0, [R3+URZ], R2 ;  /* 0x00000002030075a7 */ /* 0x001064000800017f */
[----:B-1----:R-:W-:Y:S05]  /*256e0*/  @!P0 NANOSLEEP.SYNCS 0x989680 ;  /* 0x009896800000895d */ /* 0x002fea0003900000 */
[----:B------:R-:W1:Y:S02]  /*256f0*/  @!P0 SYNCS.PHASECHK.TRANS64 P0, [R3+URZ], R2 ;  /* 0x00000002030085a7 */ /* 0x000e64000800007f */
[----:B-1----:R-:W-:Y:S05]  /*25700*/  @!P0 BRA `(.L_x_575) ;  /* 0xfffffffc00f08947 */ /* 0x002fea000383ffff */
[----:B------:R-:W-:Y:S05]  /*25710*/  BRA `(.L_x_589) ;  /* 0xfffffff800c47947 */ /* 0x000fea000383ffff */
.L_x_590:
[----:B------:R-:W-:-:S00]  /*25720*/  BRA `(.L_x_590) ;  /* 0xfffffffc00fc7947 */ /* 0x000fc0000383ffff */
[----:B------:R-:W-:-:S00]  /*25730*/  NOP ;  /* 0x0000000000007918 */ /* 0x000fc00000000000 */
        /* <DEDUP_REMOVED lines=12> */
.L_x_591:


//--------------------- .nv.shared._ZN7cutlass13device_kernelINS_4gemm6kernel13GemmUniversalIN4cute5tupleIJiiiiEEENS1_10collective13CollectiveMmaINS1_37MainloopSm90TmaGmmaWarpSpecializedFP8ILi7ENS5_IJNS4_1CILi1EEESB_SB_EEENS1_35KernelTmaWarpSpecializedCooperativeEEENS5_IJNSA_ILi256EEESF_NSA_ILi64EEEEEENS_12float_e4m3_tENS5_IJlSB_lEEESI_SJ_NS4_8TiledMMAINS4_8MMA_AtomIJNS4_4SM904GMMA31MMA_64x256x32_F32E4M3E4M3_SS_TNILNSN_7ScaleInE1ELSP_1EEEEEENS4_6LayoutINS5_IJNSA_ILi2EEESB_SB_EEENS5_IJSB_NSA_ILi0EEESV_EEEEENS5_IJNS4_10UnderscoreESY_SY_EEEEENS4_13SM90_TMA_LOADENS4_14ComposedLayoutINS4_7SwizzleILi2ELi4ELi3EEENS4_18smem_ptr_flag_bitsILi8EEENSS_INS5_IJNSA_ILi8EEESG_EEENS5_IJSG_SB_EEEEEEEvNS4_8identityES11_S1B_vS1C_EENS_8epilogue10collective6detail29Sm90TmaWarpSpecializedAdapterINS1F_15DefaultEpilogueISI_SJ_SJ_NS1E_6thread17LinearCombinationISI_Li1EffLNS1J_9ScaleType4KindE0ELNS_15FloatRoundStyleE2ESI_EENS1_15EpilogueDefaultEEEEEvvEEEEvNT_6ParamsE --------------------------
	.section	.nv.shared._ZN7cutlass13device_kernelINS_4gemm6kernel13GemmUniversalIN4cute5tupleIJiiiiEEENS1_10collective13CollectiveMmaINS1_37MainloopSm90TmaGmmaWarpSpecializedFP8ILi7ENS5_IJNS4_1CILi1EEESB_SB_EEENS1_35KernelTmaWarpSpecializedCooperativeEEENS5_IJNSA_ILi256EEESF_NSA_ILi64EEEEEENS_12float_e4m3_tENS5_IJlSB_lEEESI_SJ_NS4_8TiledMMAINS4_8MMA_AtomIJNS4_4SM904GMMA31MMA_64x256x32_F32E4M3E4M3_SS_TNILNSN_7ScaleInE1ELSP_1EEEEEENS4_6LayoutINS5_IJNSA_ILi2EEESB_SB_EEENS5_IJSB_NSA_ILi0EEESV_EEEEENS5_IJNS4_10UnderscoreESY_SY_EEEEENS4_13SM90_TMA_LOADENS4_14ComposedLayoutINS4_7SwizzleILi2ELi4ELi3EEENS4_18smem_ptr_flag_bitsILi8EEENSS_INS5_IJNSA_ILi8EEESG_EEENS5_IJSG_SB_EEEEEEEvNS4_8identityES11_S1B_vS1C_EENS_8epilogue10collective6detail29Sm90TmaWarpSpecializedAdapterINS1F_15DefaultEpilogueISI_SJ_SJ_NS1E_6thread17LinearCombinationISI_Li1EffLNS1J_9ScaleType4KindE0ELNS_15FloatRoundStyleE2ESI_EENS1_15EpilogueDefaultEEEEEvvEEEEvNT_6ParamsE,"aw",@nobits
	.sectionflags	@""
	.align	16
	.zero		1024


//--------------------- .nv.shared.reserved.0     --------------------------
	.section	.nv.shared.reserved.0,"aw",@nobits
	.weak		__nv_reservedSMEM_offset_0_alias
	.size		__nv_reservedSMEM_offset_0_alias, 0, 0
	.other		__nv_reservedSMEM_offset_0_alias,@"STO_CUDA_RESERVED_SHARED STV_DEFAULT"
__nv_reservedSMEM_offset_0_alias:
	.zero		0


//--------------------- .nv.global                --------------------------
	.section	.nv.global,"aw",@nobits
.nv.global:
	.type		_ZN40_INTERNAL_92962e31_4_k_cu_d5009594_154074cute1_E,@object
	.size		_ZN40_INTERNAL_92962e31_4_k_cu_d5009594_154074cute1_E,(_ZN40_INTERNAL_92962e31_4_k_cu_d5009594_154074cuda3std3__45__cpo6cbeginE - _ZN40_INTERNAL_92962e31_4_k_cu_d5009594_154074cute1_E)
_ZN40_INTERNAL_92962e31_4_k_cu_d5009594_154074cute1_E:
	.zero		1
	.type		_ZN40_INTERNAL_92962e31_4_k_cu_d5009594_154074cuda3std3__45__cpo6cbeginE,@object
	.size		_ZN40_INTERNAL_92962e31_4_k_cu_d5009594_154074cuda3std3__45__cpo6cbeginE,(_ZN40_INTERNAL_92962e31_4_k_cu_d5009594_154074cuda3std3__48in_placeE - _ZN40_INTERNAL_92962e31_4_k_cu_d5009594_154074cuda3std3__45__cpo6cbeginE)
_ZN40_INTERNAL_92962e31_4_k_cu_d5009594_154074cuda3std3__45__cpo6cbeginE:
	.zero		1
	.type		_ZN40_INTERNAL_92962e31_4_k_cu_d5009594_154074cuda3std3__48in_placeE,@object
	.size		_ZN40_INTERNAL_92962e31_4_k_cu_d5009594_154074cuda3std3__48in_placeE,(_ZN40_INTERNAL_92962e31_4_k_cu_d5009594_154074cuda3std6ranges3__45__cpo9iter_moveE - _ZN40_INTERNAL_92962e31_4_k_cu_d5009594_154074cuda3std3__48in_placeE)
_ZN40_INTERNAL_92962e31_4_k_cu_d5009594_154074cuda3std3__48in_placeE:
	.zero		1
	.type		_ZN40_INTERNAL_92962e31_4_k_cu_d5009594_154074cuda3std6ranges3__45__cpo9iter_moveE,@object
	.size		_ZN40_INTERNAL_92962e31_4_k_cu_d5009594_154074cuda3std6ranges3__45__cpo9iter_moveE,(_ZN40_INTERNAL_92962e31_4_k_cu_d5009594_154074cuda3std3__45__cpo5beginE - _ZN40_INTERNAL_92962e31_4_k_cu_d5009594_154074cuda3std6ranges3__45__cpo9iter_moveE)
_ZN40_INTERNAL_92962e31_4_k_cu_d5009594_154074cuda3std6ranges3__45__cpo9iter_moveE:
	.zero		1
	.type		_ZN40_INTERNAL_92962e31_4_k_cu_d5009594_154074cuda3std3__45__cpo5beginE,@object
	.size		_ZN40_INTERNAL_92962e31_4_k_cu_d5009594_154074cuda3std3__45__cpo5beginE,(_ZN40_INTERNAL_92962e31_4_k_cu_d5009594_154074cuda3std3__442_GLOBAL__N__92962e31_4_k_cu_d5009594_154076ignoreE - _ZN40_INTERNAL_92962e31_4_k_cu_d5009594_154074cuda3std3__45__cpo5beginE)
_ZN40_INTERNAL_92962e31_4_k_cu_d5009594_154074cuda3std3__45__cpo5beginE:
	.zero		1
	.type		_ZN40_INTERNAL_92962e31_4_k_cu_d5009594_154074cuda3std3__442_GLOBAL__N__92962e31_4_k_cu_d5009594_154076ignoreE,@object
	.size		_ZN40_INTERNAL_92962e31_4_k_cu_d5009594_154074cuda3std3__442_GLOBAL__N__92962e31_4_k_cu_d5009594_154076ignoreE,(_ZN40_INTERNAL_92962e31_4_k_cu_d5009594_154074cute7productE - _ZN40_INTERNAL_92962e31_4_k_cu_d5009594_154074cuda3std3__442_GLOBAL__N__92962e31_4_k_cu_d5009594_154076ignoreE)
_ZN40_INTERNAL_92962e31_4_k_cu_d5009594_154074cuda3std3__442_GLOBAL__N__92962e31_4_k_cu_d5009594_154076ignoreE:
	.zero		1
	.type		_ZN40_INTERNAL_92962e31_4_k_cu_d5009594_154074cute7productE,@object
	.size		_ZN40_INTERNAL_92962e31_4_k_cu_d5009594_154074cute7productE,(_ZN40_INTERNAL_92962e31_4_k_cu_d5009594_154074cuda3std3__45__cpo3endE - _ZN40_INTERNAL_92962e31_4_k_cu_d5009594_154074cute7productE)
_ZN40_INTERNAL_92962e31_4_k_cu_d5009594_154074cute7productE:
	.zero		1
	.type		_ZN40_INTERNAL_92962e31_4_k_cu_d5009594_154074cuda3std3__45__cpo3endE,@object
	.size		_ZN40_INTERNAL_92962e31_4_k_cu_d5009594_154074cuda3std3__45__cpo3endE,(_ZN40_INTERNAL_92962e31_4_k_cu_d5009594_154074cuda3std3__419piecewise_constructE - _ZN40_INTERNAL_92962e31_4_k_cu_d5009594_154074cuda3std3__45__cpo3endE)
_ZN40_INTERNAL_92962e31_4_k_cu_d5009594_154074cuda3std3__45__cpo3endE:
	.zero		1
	.type		_ZN40_INTERNAL_92962e31_4_k_cu_d5009594_154074cuda3std3__419piecewise_constructE,@object
	.size		_ZN40_INTERNAL_92962e31_4_k_cu_d5009594_154074cuda3std3__419piecewise_constructE,(_ZN40_INTERNAL_92962e31_4_k_cu_d5009594_154074cuda3std3__45__cpo4cendE - _ZN40_INTERNAL_92962e31_4_k_cu_d5009594_154074cuda3std3__419piecewise_constructE)
_ZN40_INTERNAL_92962e31_4_k_cu_d5009594_154074cuda3std3__419piecewise_constructE:
	.zero		1
	.type		_ZN40_INTERNAL_92962e31_4_k_cu_d5009594_154074cuda3std3__45__cpo4cendE,@object
	.size		_ZN40_INTERNAL_92962e31_4_k_cu_d5009594_154074cuda3std3__45__cpo4cendE,(_ZN40_INTERNAL_92962e31_4_k_cu_d5009594_154074cuda3std6ranges3__45__cpo4swapE - _ZN40_INTERNAL_92962e31_4_k_cu_d5009594_154074cuda3std3__45__cpo4cendE)
_ZN40_INTERNAL_92962e31_4_k_cu_d5009594_154074cuda3std3__45__cpo4cendE:
	.zero		1
	.type		_ZN40_INTERNAL_92962e31_4_k_cu_d5009594_154074cuda3std6ranges3__45__cpo4swapE,@object
	.size		_ZN40_INTERNAL_92962e31_4_k_cu_d5009594_154074cuda3std6ranges3__45__cpo4swapE,(.L_7 - _ZN40_INTERNAL_92962e31_4_k_cu_d5009594_154074cuda3std6ranges3__45__cpo4swapE)
_ZN40_INTERNAL_92962e31_4_k_cu_d5009594_154074cuda3std6ranges3__45__cpo4swapE:
	.zero		1
.L_7:


//--------------------- .nv.constant0._ZN7cutlass13device_kernelINS_4gemm6kernel13GemmUniversalIN4cute5tupleIJiiiiEEENS1_10collective13CollectiveMmaINS1_37MainloopSm90TmaGmmaWarpSpecializedFP8ILi7ENS5_IJNS4_1CILi1EEESB_SB_EEENS1_35KernelTmaWarpSpecializedCooperativeEEENS5_IJNSA_ILi256EEESF_NSA_ILi64EEEEEENS_12float_e4m3_tENS5_IJlSB_lEEESI_SJ_NS4_8TiledMMAINS4_8MMA_AtomIJNS4_4SM904GMMA31MMA_64x256x32_F32E4M3E4M3_SS_TNILNSN_7ScaleInE1ELSP_1EEEEEENS4_6LayoutINS5_IJNSA_ILi2EEESB_SB_EEENS5_IJSB_NSA_ILi0EEESV_EEEEENS5_IJNS4_10UnderscoreESY_SY_EEEEENS4_13SM90_TMA_LOADENS4_14ComposedLayoutINS4_7SwizzleILi2ELi4ELi3EEENS4_18smem_ptr_flag_bitsILi8EEENSS_INS5_IJNSA_ILi8EEESG_EEENS5_IJSG_SB_EEEEEEEvNS4_8identityES11_S1B_vS1C_EENS_8epilogue10collective6detail29Sm90TmaWarpSpecializedAdapterINS1F_15DefaultEpilogueISI_SJ_SJ_NS1E_6thread17LinearCombinationISI_Li1EffLNS1J_9ScaleType4KindE0ELNS_15FloatRoundStyleE2ESI_EENS1_15EpilogueDefaultEEEEEvvEEEEvNT_6ParamsE --------------------------
	.section	.nv.constant0._ZN7cutlass13device_kernelINS_4gemm6kernel13GemmUniversalIN4cute5tupleIJiiiiEEENS1_10collective13CollectiveMmaINS1_37MainloopSm90TmaGmmaWarpSpecializedFP8ILi7ENS5_IJNS4_1CILi1EEESB_SB_EEENS1_35KernelTmaWarpSpecializedCooperativeEEENS5_IJNSA_ILi256EEESF_NSA_ILi64EEEEEENS_12float_e4m3_tENS5_IJlSB_lEEESI_SJ_NS4_8TiledMMAINS4_8MMA_AtomIJNS4_4SM904GMMA31MMA_64x256x32_F32E4M3E4M3_SS_TNILNSN_7ScaleInE1ELSP_1EEEEEENS4_6LayoutINS5_IJNSA_ILi2EEESB_SB_EEENS5_IJSB_NSA_ILi0EEESV_EEEEENS5_IJNS4_10UnderscoreESY_SY_EEEEENS4_13SM90_TMA_LOADENS4_14ComposedLayoutINS4_7SwizzleILi2ELi4ELi3EEENS4_18smem_ptr_flag_bitsILi8EEENSS_INS5_IJNSA_ILi8EEESG_EEENS5_IJSG_SB_EEEEEEEvNS4_8identityES11_S1B_vS1C_EENS_8epilogue10collective6detail29Sm90TmaWarpSpecializedAdapterINS1F_15DefaultEpilogueISI_SJ_SJ_NS1E_6thread17LinearCombinationISI_Li1EffLNS1J_9ScaleType4KindE0ELNS_15FloatRoundStyleE2ESI_EENS1_15EpilogueDefaultEEEEEvvEEEEvNT_6ParamsE,"a",@progbits
	.sectionflags	@""
	.align	4
.nv.constant0._ZN7cutlass13device_kernelINS_4gemm6kernel13GemmUniversalIN4cute5tupleIJiiiiEEENS1_10collective13CollectiveMmaINS1_37MainloopSm90TmaGmmaWarpSpecializedFP8ILi7ENS5_IJNS4_1CILi1EEESB_SB_EEENS1_35KernelTmaWarpSpecializedCooperativeEEENS5_IJNSA_ILi256EEESF_NSA_ILi64EEEEEENS_12float_e4m3_tENS5_IJlSB_lEEESI_SJ_NS4_8TiledMMAINS4_8MMA_AtomIJNS4_4SM904GMMA31MMA_64x256x32_F32E4M3E4M3_SS_TNILNSN_7ScaleInE1ELSP_1EEEEEENS4_6LayoutINS5_IJNSA_ILi2EEESB_SB_EEENS5_IJSB_NSA_ILi0EEESV_EEEEENS5_IJNS4_10UnderscoreESY_SY_EEEEENS4_13SM90_TMA_LOADENS4_14ComposedLayoutINS4_7SwizzleILi2ELi4ELi3EEENS4_18smem_ptr_flag_bitsILi8EEENSS_INS5_IJNSA_ILi8EEESG_EEENS5_IJSG_SB_EEEEEEEvNS4_8identityES11_S1B_vS1C_EENS_8epilogue10collective6detail29Sm90TmaWarpSpecializedAdapterINS1F_15DefaultEpilogueISI_SJ_SJ_NS1E_6thread17LinearCombinationISI_Li1EffLNS1J_9ScaleType4KindE0ELNS_15FloatRoundStyleE2ESI_EENS1_15EpilogueDefaultEEEEEvvEEEEvNT_6ParamsE:
	.zero		1664


//--------------------- SYMBOLS --------------------------

	.type		.nv.reservedSmem.offset0,@object
	.size		.nv.reservedSmem.offset0,0x4
